// auto-generated by cutlass_sweep.gemm — config: {"arch": "sm_90", "cluster_m": 1, "cluster_n": 1, "dtype": "tf32", "dtype_b": "tf32", "layout": "nt", "stages": 3, "tile_k": 64, "tile_m": 256, "tile_n": 64}
#include "cutlass/cutlass.h"
#include "cutlass/gemm/collective/collective_builder.hpp"
#include "cutlass/gemm/device/gemm_universal_adapter.h"
#include "cutlass/gemm/kernel/gemm_universal.hpp"
#include "cutlass/epilogue/collective/collective_builder.hpp"

using ElemA = cutlass::tfloat32_t;
using ElemB = cutlass::tfloat32_t;
using ElemCD = cutlass::tfloat32_t;
using Acc  = float;
using TileShape    = cute::Shape<cute::_256, cute::_64, cute::_64>;
using ClusterShape = cute::Shape<cute::_1, cute::_1, cute::_1>;

using CollectiveEpilogue = typename cutlass::epilogue::collective::CollectiveBuilder<
    cutlass::arch::Sm90, cutlass::arch::OpClassTensorOp,
    TileShape, ClusterShape,
    cutlass::epilogue::collective::EpilogueTileAuto,
    Acc, Acc,
    ElemCD, cutlass::layout::RowMajor, 128 / cutlass::sizeof_bits<ElemCD>::value,
    ElemCD, cutlass::layout::RowMajor, 128 / cutlass::sizeof_bits<ElemCD>::value,
    cutlass::epilogue::collective::EpilogueScheduleAuto
  >::CollectiveOp;

using CollectiveMainloop = typename cutlass::gemm::collective::CollectiveBuilder<
    cutlass::arch::Sm90, cutlass::arch::OpClassTensorOp,
    ElemA, cutlass::layout::RowMajor, 128 / cutlass::sizeof_bits<ElemA>::value,
    ElemB, cutlass::layout::ColumnMajor, 128 / cutlass::sizeof_bits<ElemB>::value,
    Acc,
    TileShape, ClusterShape,
    cutlass::gemm::collective::StageCount<3>,
    cutlass::gemm::collective::KernelScheduleAuto
  >::CollectiveOp;

using GemmKernel = cutlass::gemm::kernel::GemmUniversal<
    cute::Shape<int,int,int,int>,
    CollectiveMainloop,
    CollectiveEpilogue
>;
using Gemm = cutlass::gemm::device::GemmUniversalAdapter<GemmKernel>;

// Force the device kernel symbol into the cubin without needing a host main.
auto* _anchor = &cutlass::device_kernel<GemmKernel>;


// ===== COMPILED SASS (sm_90a) =====

	.target	sm_90a

	.elftype	@"ET_EXEC"


//--------------------- .note.nv.tkinfo           --------------------------
	.section	.note.nv.tkinfo,"",@"SHT_NOTE"
	.sectionflags	@"SHF_NOTE_NV_TKINFO"
	.tkinfo
        /*0018*/ 	.word	0x00000002
        /*0030*/ 	.string	""
        /*0030*/ 	.string	"ptxas"
        /*0030*/ 	.string	"Cuda compilation tools, release 13.0, V13.0.88"
        /*0030*/ 	.string	"Build cuda_13.0.r13.0/compiler.36424714_0"
        /*0030*/ 	.string	"-arch sm_90a -m 64 "



//--------------------- .note.nv.cuinfo           --------------------------
	.section	.note.nv.cuinfo,"",@"SHT_NOTE"
	.sectionflags	@"SHF_NOTE_NV_CUINFO"
        /*0018*/ 	.short	0x0002
        /*001a*/ 	.short	0x005a
        /*001c*/ 	.short	0x0082
	.zero		2


//--------------------- .nv.info                  --------------------------
	.section	.nv.info,"",@"SHT_CUDA_INFO"
	.align	4


	//----- nvinfo : EIATTR_REGCOUNT
	.align		4
        /*0000*/ 	.byte	0x04, 0x2f
        /*0002*/ 	.short	(.L_15 - .L_14)
	.align		4
.L_14:
        /*0004*/ 	.word	index@(_ZN7cutlass13device_kernelINS_4gemm6kernel13GemmUniversalIN4cute5tupleIJiiiiEEENS1_10collective13CollectiveMmaINS1_34MainloopSm90TmaGmmaWarpSpecializedILi3ENS5_IJNS4_1CILi1EEESB_SB_EEENS1_35KernelTmaWarpSpecializedCooperativeEEENS5_IJNSA_ILi256EEENSA_ILi64EEESG_EEENS_10tfloat32_tENS5_IJlSB_lEEESI_SJ_NS4_8TiledMMAINS4_8MMA_AtomIJNS4_4SM904GMMA29MMA_64x64x8_F32TF32TF32_SS_TNILNSN_7ScaleInE1ELSP_1EEEEEENS4_6LayoutINS5_IJNSA_ILi2EEESB_SB_EEENS5_IJSB_NSA_ILi0EEESV_EEEEENS5_IJNS4_10UnderscoreESY_SY_EEEEENS4_13SM90_TMA_LOADENS4_14ComposedLayoutINS4_7SwizzleILi3ELi4ELi3EEENS4_18smem_ptr_flag_bitsILi32EEENSS_INS5_IJNSA_ILi8EEENSA_ILi32EEEEEENS5_IJS18_SB_EEEEEEEvNS4_8identityES11_S1C_vS1D_EENS_8epilogue10collective6detail29Sm90TmaWarpSpecializedAdapterINS1G_15DefaultEpilogueISI_SJ_SJ_NS1F_6thread17LinearCombinationISI_Li1EffLNS1K_9ScaleType4KindE0ELNS_15FloatRoundStyleE2ESI_EENS1_15EpilogueDefaultEEEEEvvEEEEvNT_6ParamsE)
        /*0008*/ 	.word	0x000000a8


	//----- nvinfo : EIATTR_FRAME_SIZE
	.align		4
.L_15:
        /*000c*/ 	.byte	0x04, 0x11
        /*000e*/ 	.short	(.L_17 - .L_16)
	.align		4
.L_16:
        /*0010*/ 	.word	index@(_ZN7cutlass13device_kernelINS_4gemm6kernel13GemmUniversalIN4cute5tupleIJiiiiEEENS1_10collective13CollectiveMmaINS1_34MainloopSm90TmaGmmaWarpSpecializedILi3ENS5_IJNS4_1CILi1EEESB_SB_EEENS1_35KernelTmaWarpSpecializedCooperativeEEENS5_IJNSA_ILi256EEENSA_ILi64EEESG_EEENS_10tfloat32_tENS5_IJlSB_lEEESI_SJ_NS4_8TiledMMAINS4_8MMA_AtomIJNS4_4SM904GMMA29MMA_64x64x8_F32TF32TF32_SS_TNILNSN_7ScaleInE1ELSP_1EEEEEENS4_6LayoutINS5_IJNSA_ILi2EEESB_SB_EEENS5_IJSB_NSA_ILi0EEESV_EEEEENS5_IJNS4_10UnderscoreESY_SY_EEEEENS4_13SM90_TMA_LOADENS4_14ComposedLayoutINS4_7SwizzleILi3ELi4ELi3EEENS4_18smem_ptr_flag_bitsILi32EEENSS_INS5_IJNSA_ILi8EEENSA_ILi32EEEEEENS5_IJS18_SB_EEEEEEEvNS4_8identityES11_S1C_vS1D_EENS_8epilogue10collective6detail29Sm90TmaWarpSpecializedAdapterINS1G_15DefaultEpilogueISI_SJ_SJ_NS1F_6thread17LinearCombinationISI_Li1EffLNS1K_9ScaleType4KindE0ELNS_15FloatRoundStyleE2ESI_EENS1_15EpilogueDefaultEEEEEvvEEEEvNT_6ParamsE)
        /*0014*/ 	.word	0x00000000


	//----- nvinfo : EIATTR_MIN_STACK_SIZE
	.align		4
.L_17:
        /*0018*/ 	.byte	0x04, 0x12
        /*001a*/ 	.short	(.L_19 - .L_18)
	.align		4
.L_18:
        /*001c*/ 	.word	index@(_ZN7cutlass13device_kernelINS_4gemm6kernel13GemmUniversalIN4cute5tupleIJiiiiEEENS1_10collective13CollectiveMmaINS1_34MainloopSm90TmaGmmaWarpSpecializedILi3ENS5_IJNS4_1CILi1EEESB_SB_EEENS1_35KernelTmaWarpSpecializedCooperativeEEENS5_IJNSA_ILi256EEENSA_ILi64EEESG_EEENS_10tfloat32_tENS5_IJlSB_lEEESI_SJ_NS4_8TiledMMAINS4_8MMA_AtomIJNS4_4SM904GMMA29MMA_64x64x8_F32TF32TF32_SS_TNILNSN_7ScaleInE1ELSP_1EEEEEENS4_6LayoutINS5_IJNSA_ILi2EEESB_SB_EEENS5_IJSB_NSA_ILi0EEESV_EEEEENS5_IJNS4_10UnderscoreESY_SY_EEEEENS4_13SM90_TMA_LOADENS4_14ComposedLayoutINS4_7SwizzleILi3ELi4ELi3EEENS4_18smem_ptr_flag_bitsILi32EEENSS_INS5_IJNSA_ILi8EEENSA_ILi32EEEEEENS5_IJS18_SB_EEEEEEEvNS4_8identityES11_S1C_vS1D_EENS_8epilogue10collective6detail29Sm90TmaWarpSpecializedAdapterINS1G_15DefaultEpilogueISI_SJ_SJ_NS1F_6thread17LinearCombinationISI_Li1EffLNS1K_9ScaleType4KindE0ELNS_15FloatRoundStyleE2ESI_EENS1_15EpilogueDefaultEEEEEvvEEEEvNT_6ParamsE)
        /*0020*/ 	.word	0x00000000
.L_19:


//--------------------- .nv.compat                --------------------------
	.section	.nv.compat,"",@"SHT_CUDA_COMPAT_INFO"
	.align	4
        /*0000*/ 	.byte	0x02, 0x09, 0x01, 0x00, 0x02, 0x02, 0x04, 0x00, 0x02, 0x05, 0x05, 0x00, 0x03, 0x07, 0x01, 0x01
        /*0010*/ 	.byte	0x02, 0x03, 0x01, 0x00, 0x02, 0x06, 0x01, 0x00, 0x04, 0x0b, 0x08, 0x00, 0x00, 0x00, 0x00, 0x00
        /*0020*/ 	.byte	0x00, 0x00, 0x00, 0x00


//--------------------- .nv.info._ZN7cutlass13device_kernelINS_4gemm6kernel13GemmUniversalIN4cute5tupleIJiiiiEEENS1_10collective13CollectiveMmaINS1_34MainloopSm90TmaGmmaWarpSpecializedILi3ENS5_IJNS4_1CILi1EEESB_SB_EEENS1_35KernelTmaWarpSpecializedCooperativeEEENS5_IJNSA_ILi256EEENSA_ILi64EEESG_EEENS_10tfloat32_tENS5_IJlSB_lEEESI_SJ_NS4_8TiledMMAINS4_8MMA_AtomIJNS4_4SM904GMMA29MMA_64x64x8_F32TF32TF32_SS_TNILNSN_7ScaleInE1ELSP_1EEEEEENS4_6LayoutINS5_IJNSA_ILi2EEESB_SB_EEENS5_IJSB_NSA_ILi0EEESV_EEEEENS5_IJNS4_10UnderscoreESY_SY_EEEEENS4_13SM90_TMA_LOADENS4_14ComposedLayoutINS4_7SwizzleILi3ELi4ELi3EEENS4_18smem_ptr_flag_bitsILi32EEENSS_INS5_IJNSA_ILi8EEENSA_ILi32EEEEEENS5_IJS18_SB_EEEEEEEvNS4_8identityES11_S1C_vS1D_EENS_8epilogue10collective6detail29Sm90TmaWarpSpecializedAdapterINS1G_15DefaultEpilogueISI_SJ_SJ_NS1F_6thread17LinearCombinationISI_Li1EffLNS1K_9ScaleType4KindE0ELNS_15FloatRoundStyleE2ESI_EENS1_15EpilogueDefaultEEEEEvvEEEEvNT_6ParamsE --------------------------
	.section	.nv.info._ZN7cutlass13device_kernelINS_4gemm6kernel13GemmUniversalIN4cute5tupleIJiiiiEEENS1_10collective13CollectiveMmaINS1_34MainloopSm90TmaGmmaWarpSpecializedILi3ENS5_IJNS4_1CILi1EEESB_SB_EEENS1_35KernelTmaWarpSpecializedCooperativeEEENS5_IJNSA_ILi256EEENSA_ILi64EEESG_EEENS_10tfloat32_tENS5_IJlSB_lEEESI_SJ_NS4_8TiledMMAINS4_8MMA_AtomIJNS4_4SM904GMMA29MMA_64x64x8_F32TF32TF32_SS_TNILNSN_7ScaleInE1ELSP_1EEEEEENS4_6LayoutINS5_IJNSA_ILi2EEESB_SB_EEENS5_IJSB_NSA_ILi0EEESV_EEEEENS5_IJNS4_10UnderscoreESY_SY_EEEEENS4_13SM90_TMA_LOADENS4_14ComposedLayoutINS4_7SwizzleILi3ELi4ELi3EEENS4_18smem_ptr_flag_bitsILi32EEENSS_INS5_IJNSA_ILi8EEENSA_ILi32EEEEEENS5_IJS18_SB_EEEEEEEvNS4_8identityES11_S1C_vS1D_EENS_8epilogue10collective6detail29Sm90TmaWarpSpecializedAdapterINS1G_15DefaultEpilogueISI_SJ_SJ_NS1F_6thread17LinearCombinationISI_Li1EffLNS1K_9ScaleType4KindE0ELNS_15FloatRoundStyleE2ESI_EENS1_15EpilogueDefaultEEEEEvvEEEEvNT_6ParamsE,"",@"SHT_CUDA_INFO"
	.sectionflags	@""
	.align	4


	//----- nvinfo : EIATTR_CUDA_API_VERSION
	.align		4
        /*0000*/ 	.byte	0x04, 0x37
        /*0002*/ 	.short	(.L_21 - .L_20)
.L_20:
        /*0004*/ 	.word	0x00000082


	//----- nvinfo : EIATTR_KPARAM_INFO
	.align		4
.L_21:
        /*0008*/ 	.byte	0x04, 0x17
        /*000a*/ 	.short	(.L_23 - .L_22)
.L_22:
        /*000c*/ 	.word	0x00000000
        /*0010*/ 	.short	0x0000
        /*0012*/ 	.short	0x0070
        /*0014*/ 	.byte	0x00, 0xf0, 0x01, 0x10


	//----- nvinfo : EIATTR_SPARSE_MMA_MASK
	.align		4
.L_23:
        /*0018*/ 	.byte	0x03, 0x50
        /*001a*/ 	.short	0x0000


	//----- nvinfo : EIATTR_MAXREG_COUNT
	.align		4
        /*001c*/ 	.byte	0x03, 0x1b
        /*001e*/ 	.short	0x00a8


	//----- nvinfo : EIATTR_NUM_BARRIERS
	.align		4
        /*0020*/ 	.byte	0x02, 0x4c
        /*0022*/ 	.byte	0x01
	.zero		1


	//----- nvinfo : EIATTR_EXTERNS
	.align		4
        /*0024*/ 	.byte	0x04, 0x0f
        /*0026*/ 	.short	(.L_25 - .L_24)


	//   ....[0]....
	.align		4
.L_24:
        /*0028*/ 	.word	index@(__assertfail)


	//----- nvinfo : EIATTR_MERCURY_ISA_VERSION
	.align		4
.L_25:
        /*002c*/ 	.byte	0x03, 0x5f
        /*002e*/ 	.short	0x0101


	//----- nvinfo : EIATTR_INT_WARP_WIDE_INSTR_OFFSETS
	.align		4
        /*0030*/ 	.byte	0x04, 0x31
        /*0032*/ 	.short	(.L_27 - .L_26)


	//   ....[0]....
.L_26:
        /*0034*/ 	.word	0x00000360


	//   ....[1]....
        /*0038*/ 	.word	0x00000370


	//   ....[2]....
        /*003c*/ 	.word	0x000004b0


	//----- nvinfo : EIATTR_COOP_GROUP_MASK_REGIDS
	.align		4
.L_27:
        /*0040*/ 	.byte	0x04, 0x29
        /*0042*/ 	.short	(.L_29 - .L_28)


	//   ....[0]....
.L_28:
        /*0044*/ 	.word	0xffffffff


	//   ....[1]....
        /*0048*/ 	.word	0xffffffff


	//   ....[2]....
        /*004c*/ 	.word	0xffffffff


	//   ....[3]....
        /*0050*/ 	.word	0xffffffff


	//   ....[4]....
        /*0054*/ 	.word	0xffffffff


	//----- nvinfo : EIATTR_COOP_GROUP_INSTR_OFFSETS
	.align		4
.L_29:
        /*0058*/ 	.byte	0x04, 0x28
        /*005a*/ 	.short	(.L_31 - .L_30)


	//   ....[0]....
.L_30:
        /*005c*/ 	.word	0x00000060


	//   ....[1]....
        /*0060*/ 	.word	0x00000070


	//   ....[2]....
        /*0064*/ 	.word	0x00000130


	//   ....[3]....
        /*0068*/ 	.word	0x000002a0


	//   ....[4]....
        /*006c*/ 	.word	0x000011e0


	//----- nvinfo : EIATTR_REG_RECONFIG
	.align		4
.L_31:
        /*0070*/ 	.byte	0x01, 0x54
	.zero		2


	//----- nvinfo : EIATTR_SYSCALL_OFFSETS
	.align		4
        /*0074*/ 	.byte	0x04, 0x46
        /*0076*/ 	.short	(.L_33 - .L_32)


	//   ....[0]....
.L_32:
        /*0078*/ 	.word	0x000013d0


	//----- nvinfo : EIATTR_MBARRIER_INSTR_OFFSETS
	.align		4
.L_33:
        /*007c*/ 	.byte	0x04, 0x39
        /*007e*/ 	.short	(.L_35 - .L_34)


	//   ....[0]....
.L_34:
        /*0080*/ 	.word	0x00000230
        /*0084*/ 	.word	0x000000ff
        /*0088*/ 	.word	0x00000000
        /*008c*/ 	.short	0x0100
        /*008e*/ 	.byte	0x08
	.zero		1


	//   ....[1]....
        /*0090*/ 	.word	0x00000240
        /*0094*/ 	.word	0x000000ff
        /*0098*/ 	.word	0x00000018
        /*009c*/ 	.short	0x0100
        /*009e*/ 	.byte	0x08
	.zero		1


	//   ....[2]....
        /*00a0*/ 	.word	0x00000250
        /*00a4*/ 	.word	0x000000ff
        /*00a8*/ 	.word	0x00000008
        /*00ac*/ 	.short	0x0100
        /*00ae*/ 	.byte	0x08
	.zero		1


	//   ....[3]....
        /*00b0*/ 	.word	0x00000260
        /*00b4*/ 	.word	0x000000ff
        /*00b8*/ 	.word	0x00000020
        /*00bc*/ 	.short	0x0100
        /*00be*/ 	.byte	0x08
	.zero		1


	//   ....[4]....
        /*00c0*/ 	.word	0x00000270
        /*00c4*/ 	.word	0x000000ff
        /*00c8*/ 	.word	0x00000010
        /*00cc*/ 	.short	0x0100
        /*00ce*/ 	.byte	0x08
	.zero		1


	//   ....[5]....
        /*00d0*/ 	.word	0x00000280
        /*00d4*/ 	.word	0x000000ff
        /*00d8*/ 	.word	0x00000028
        /*00dc*/ 	.short	0x0100
        /*00de*/ 	.byte	0x08
	.zero		1


	//   ....[6]....
        /*00e0*/ 	.word	0x00000530
        /*00e4*/ 	.word	0x000000ff
        /*00e8*/ 	.word	0x00000040
        /*00ec*/ 	.short	0x0100
        /*00ee*/ 	.byte	0x08
	.zero		1


	//   ....[7]....
        /*00f0*/ 	.word	0x000005b0
        /*00f4*/ 	.word	0x000000ff
        /*00f8*/ 	.word	0x00000048
        /*00fc*/ 	.short	0x0100
        /*00fe*/ 	.byte	0x08
	.zero		1


	//   ....[8]....
        /*0100*/ 	.word	0x00001450
        /*0104*/ 	.word	0x00000003
        /*0108*/ 	.word	0x00000000
        /*010c*/ 	.short	0x010a
        /*010e*/ 	.byte	0x3f
	.zero		1


	//   ....[9]....
        /*0110*/ 	.word	0x000014b0
        /*0114*/ 	.word	0x00000003
        /*0118*/ 	.word	0x00000000
        /*011c*/ 	.short	0x010a
        /*011e*/ 	.byte	0x3f
	.zero		1


	//   ....[10]....
        /*0120*/ 	.word	0x00001ce0
        /*0124*/ 	.word	0x000000ff
        /*0128*/ 	.word	0x00000000
        /*012c*/ 	.short	0x010a
        /*012e*/ 	.byte	0x04
	.zero		1


	//   ....[11]....
        /*0130*/ 	.word	0x00001d20
        /*0134*/ 	.word	0x000000ff
        /*0138*/ 	.word	0x00000000
        /*013c*/ 	.short	0x010a
        /*013e*/ 	.byte	0x04
	.zero		1


	//   ....[12]....
        /*0140*/ 	.word	0x00002440
        /*0144*/ 	.word	0x000000ff
        /*0148*/ 	.word	0x00000000
        /*014c*/ 	.short	0x0101
        /*014e*/ 	.byte	0x0a
	.zero		1


	//   ....[13]....
        /*0150*/ 	.word	0x00002620
        /*0154*/ 	.word	0x000000ff
        /*0158*/ 	.word	0x00000000
        /*015c*/ 	.short	0x0101
        /*015e*/ 	.byte	0x06
	.zero		1


	//   ....[14]....
        /*0160*/ 	.word	0x00008020
        /*0164*/ 	.word	0x0000000e
        /*0168*/ 	.word	0x00000018
        /*016c*/ 	.short	0x010a
        /*016e*/ 	.byte	0x3f
	.zero		1


	//   ....[15]....
        /*0170*/ 	.word	0x00008470
        /*0174*/ 	.word	0x00000006
        /*0178*/ 	.word	0x00000048
        /*017c*/ 	.short	0x0101
        /*017e*/ 	.byte	0x3f
	.zero		1


	//   ....[16]....
        /*0180*/ 	.word	0x00008b90
        /*0184*/ 	.word	0x00000007
        /*0188*/ 	.word	0x00000000
        /*018c*/ 	.short	0x010a
        /*018e*/ 	.byte	0x3f
	.zero		1


	//   ....[17]....
        /*0190*/ 	.word	0x00008c10
        /*0194*/ 	.word	0x00000009
        /*0198*/ 	.word	0x00000000
        /*019c*/ 	.short	0x010a
        /*019e*/ 	.byte	0x3f
	.zero		1


	//   ....[18]....
        /*01a0*/ 	.word	0x00008ca0
        /*01a4*/ 	.word	0x00000003
        /*01a8*/ 	.word	0x00000000
        /*01ac*/ 	.short	0x010a
        /*01ae*/ 	.byte	0x3f
	.zero		1


	//   ....[19]....
        /*01b0*/ 	.word	0x00008d00
        /*01b4*/ 	.word	0x00000003
        /*01b8*/ 	.word	0x00000000
        /*01bc*/ 	.short	0x010a
        /*01be*/ 	.byte	0x3f
	.zero		1


	//   ....[20]....
        /*01c0*/ 	.word	0x00008d60
        /*01c4*/ 	.word	0x00000004
        /*01c8*/ 	.word	0x00000000
        /*01cc*/ 	.short	0x010a
        /*01ce*/ 	.byte	0x3f
	.zero		1


	//   ....[21]....
        /*01d0*/ 	.word	0x00008e30
        /*01d4*/ 	.word	0x0000000e
        /*01d8*/ 	.word	0x00000018
        /*01dc*/ 	.short	0x010a
        /*01de*/ 	.byte	0x3f
	.zero		1


	//   ....[22]....
        /*01e0*/ 	.word	0x00008f00
        /*01e4*/ 	.word	0x00000007
        /*01e8*/ 	.word	0x00000000
        /*01ec*/ 	.short	0x010a
        /*01ee*/ 	.byte	0x3f
	.zero		1


	//   ....[23]....
        /*01f0*/ 	.word	0x00008f50
        /*01f4*/ 	.word	0x00000009
        /*01f8*/ 	.word	0x00000000
        /*01fc*/ 	.short	0x010a
        /*01fe*/ 	.byte	0x3f
	.zero		1


	//----- nvinfo : EIATTR_NUM_MBARRIERS
	.align		4
.L_35:
        /*0200*/ 	.byte	0x03, 0x38
        /*0202*/ 	.short	0x0008


	//----- nvinfo : EIATTR_EXIT_INSTR_OFFSETS
	.align		4
        /*0204*/ 	.byte	0x04, 0x1c
        /*0206*/ 	.short	(.L_37 - .L_36)


	//   ....[0]....
.L_36:
        /*0208*/ 	.word	0x00000650


	//   ....[1]....
        /*020c*/ 	.word	0x00000f20


	//   ....[2]....
        /*0210*/ 	.word	0x00007700


	//   ....[3]....
        /*0214*/ 	.word	0x00007d30


	//   ....[4]....
        /*0218*/ 	.word	0x00008cf0


	//----- nvinfo : EIATTR_MAX_THREADS
	.align		4
.L_37:
        /*021c*/ 	.byte	0x04, 0x05
        /*021e*/ 	.short	(.L_39 - .L_38)
.L_38:
        /*0220*/ 	.word	0x00000180
        /*0224*/ 	.word	0x00000001
        /*0228*/ 	.word	0x00000001


	//----- nvinfo : EIATTR_CRS_STACK_SIZE
	.align		4
.L_39:
        /*022c*/ 	.byte	0x04, 0x1e
        /*022e*/ 	.short	(.L_41 - .L_40)
.L_40:
        /*0230*/ 	.word	0x00000000


	//----- nvinfo : EIATTR_CBANK_PARAM_SIZE
	.align		4
.L_41:
        /*0234*/ 	.byte	0x03, 0x19
        /*0236*/ 	.short	0x0470


	//----- nvinfo : EIATTR_PARAM_CBANK
	.align		4
        /*0238*/ 	.byte	0x04, 0x0a
        /*023a*/ 	.short	(.L_43 - .L_42)
	.align		4
.L_42:
        /*023c*/ 	.word	index@(.nv.constant0._ZN7cutlass13device_kernelINS_4gemm6kernel13GemmUniversalIN4cute5tupleIJiiiiEEENS1_10collective13CollectiveMmaINS1_34MainloopSm90TmaGmmaWarpSpecializedILi3ENS5_IJNS4_1CILi1EEESB_SB_EEENS1_35KernelTmaWarpSpecializedCooperativeEEENS5_IJNSA_ILi256EEENSA_ILi64EEESG_EEENS_10tfloat32_tENS5_IJlSB_lEEESI_SJ_NS4_8TiledMMAINS4_8MMA_AtomIJNS4_4SM904GMMA29MMA_64x64x8_F32TF32TF32_SS_TNILNSN_7ScaleInE1ELSP_1EEEEEENS4_6LayoutINS5_IJNSA_ILi2EEESB_SB_EEENS5_IJSB_NSA_ILi0EEESV_EEEEENS5_IJNS4_10UnderscoreESY_SY_EEEEENS4_13SM90_TMA_LOADENS4_14ComposedLayoutINS4_7SwizzleILi3ELi4ELi3EEENS4_18smem_ptr_flag_bitsILi32EEENSS_INS5_IJNSA_ILi8EEENSA_ILi32EEEEEENS5_IJS18_SB_EEEEEEEvNS4_8identityES11_S1C_vS1D_EENS_8epilogue10collective6detail29Sm90TmaWarpSpecializedAdapterINS1G_15DefaultEpilogueISI_SJ_SJ_NS1F_6thread17LinearCombinationISI_Li1EffLNS1K_9ScaleType4KindE0ELNS_15FloatRoundStyleE2ESI_EENS1_15EpilogueDefaultEEEEEvvEEEEvNT_6ParamsE)
        /*0240*/ 	.short	0x0210
        /*0242*/ 	.short	0x0470


	//----- nvinfo : EIATTR_SW_WAR
	.align		4
.L_43:
        /*0244*/ 	.byte	0x04, 0x36
        /*0246*/ 	.short	(.L_45 - .L_44)
.L_44:
        /*0248*/ 	.word	0x00000008
.L_45:


//--------------------- .nv.callgraph             --------------------------
	.section	.nv.callgraph,"",@"SHT_CUDA_CALLGRAPH"
	.align	4
	.sectionentsize	8
	.align		4
        /*0000*/ 	.word	0x00000000
	.align		4
        /*0004*/ 	.word	0xffffffff
	.align		4
        /*0008*/ 	.word	index@(_ZN7cutlass13device_kernelINS_4gemm6kernel13GemmUniversalIN4cute5tupleIJiiiiEEENS1_10collective13CollectiveMmaINS1_34MainloopSm90TmaGmmaWarpSpecializedILi3ENS5_IJNS4_1CILi1EEESB_SB_EEENS1_35KernelTmaWarpSpecializedCooperativeEEENS5_IJNSA_ILi256EEENSA_ILi64EEESG_EEENS_10tfloat32_tENS5_IJlSB_lEEESI_SJ_NS4_8TiledMMAINS4_8MMA_AtomIJNS4_4SM904GMMA29MMA_64x64x8_F32TF32TF32_SS_TNILNSN_7ScaleInE1ELSP_1EEEEEENS4_6LayoutINS5_IJNSA_ILi2EEESB_SB_EEENS5_IJSB_NSA_ILi0EEESV_EEEEENS5_IJNS4_10UnderscoreESY_SY_EEEEENS4_13SM90_TMA_LOADENS4_14ComposedLayoutINS4_7SwizzleILi3ELi4ELi3EEENS4_18smem_ptr_flag_bitsILi32EEENSS_INS5_IJNSA_ILi8EEENSA_ILi32EEEEEENS5_IJS18_SB_EEEEEEEvNS4_8identityES11_S1C_vS1D_EENS_8epilogue10collective6detail29Sm90TmaWarpSpecializedAdapterINS1G_15DefaultEpilogueISI_SJ_SJ_NS1F_6thread17LinearCombinationISI_Li1EffLNS1K_9ScaleType4KindE0ELNS_15FloatRoundStyleE2ESI_EENS1_15EpilogueDefaultEEEEEvvEEEEvNT_6ParamsE)
	.align		4
        /*000c*/ 	.word	index@(__assertfail)
	.align		4
        /*0010*/ 	.word	0x00000000
	.align		4
        /*0014*/ 	.word	0xfffffffe
	.align		4
        /*0018*/ 	.word	0x00000000
	.align		4
        /*001c*/ 	.word	0xfffffffd
	.align		4
        /*0020*/ 	.word	0x00000000
	.align		4
        /*0024*/ 	.word	0xfffffffc


//--------------------- .nv.constant4             --------------------------
	.section	.nv.constant4,"a",@progbits
	.align	8
	.align		8
.nv.constant4:
        /*0000*/ 	.dword	__assertfail
	.align		8
        /*0008*/ 	.dword	__unnamed_1
	.align		8
        /*0010*/ 	.dword	_ZN40_INTERNAL_890740f7_4_k_cu_24e6b7c0_220124cuda3std3__45__cpo5beginE
	.align		8
        /*0018*/ 	.dword	_ZN40_INTERNAL_890740f7_4_k_cu_24e6b7c0_220124cuda3std3__45__cpo3endE
	.align		8
        /*0020*/ 	.dword	_ZN40_INTERNAL_890740f7_4_k_cu_24e6b7c0_220124cuda3std3__45__cpo6cbeginE
	.align		8
        /*0028*/ 	.dword	_ZN40_INTERNAL_890740f7_4_k_cu_24e6b7c0_220124cuda3std3__45__cpo4cendE
	.align		8
        /*0030*/ 	.dword	_ZN40_INTERNAL_890740f7_4_k_cu_24e6b7c0_220124cuda3std3__442_GLOBAL__N__890740f7_4_k_cu_24e6b7c0_220126ignoreE
	.align		8
        /*0038*/ 	.dword	_ZN40_INTERNAL_890740f7_4_k_cu_24e6b7c0_220124cuda3std3__419piecewise_constructE
	.align		8
        /*0040*/ 	.dword	_ZN40_INTERNAL_890740f7_4_k_cu_24e6b7c0_220124cuda3std3__48in_placeE
	.align		8
        /*0048*/ 	.dword	_ZN40_INTERNAL_890740f7_4_k_cu_24e6b7c0_220124cuda3std6ranges3__45__cpo4swapE
	.align		8
        /*0050*/ 	.dword	_ZN40_INTERNAL_890740f7_4_k_cu_24e6b7c0_220124cuda3std6ranges3__45__cpo9iter_moveE
	.align		8
        /*0058*/ 	.dword	_ZN40_INTERNAL_890740f7_4_k_cu_24e6b7c0_220124cute7productE
	.align		8
        /*0060*/ 	.dword	_ZN40_INTERNAL_890740f7_4_k_cu_24e6b7c0_220124cute1_E
	.align		8
        /*0068*/ 	.dword	$str$22
	.align		8
        /*0070*/ 	.dword	$str$23


//--------------------- .text._ZN7cutlass13device_kernelINS_4gemm6kernel13GemmUniversalIN4cute5tupleIJiiiiEEENS1_10collective13CollectiveMmaINS1_34MainloopSm90TmaGmmaWarpSpecializedILi3ENS5_IJNS4_1CILi1EEESB_SB_EEENS1_35KernelTmaWarpSpecializedCooperativeEEENS5_IJNSA_ILi256EEENSA_ILi64EEESG_EEENS_10tfloat32_tENS5_IJlSB_lEEESI_SJ_NS4_8TiledMMAINS4_8MMA_AtomIJNS4_4SM904GMMA29MMA_64x64x8_F32TF32TF32_SS_TNILNSN_7ScaleInE1ELSP_1EEEEEENS4_6LayoutINS5_IJNSA_ILi2EEESB_SB_EEENS5_IJSB_NSA_ILi0EEESV_EEEEENS5_IJNS4_10UnderscoreESY_SY_EEEEENS4_13SM90_TMA_LOADENS4_14ComposedLayoutINS4_7SwizzleILi3ELi4ELi3EEENS4_18smem_ptr_flag_bitsILi32EEENSS_INS5_IJNSA_ILi8EEENSA_ILi32EEEEEENS5_IJS18_SB_EEEEEEEvNS4_8identityES11_S1C_vS1D_EENS_8epilogue10collective6detail29Sm90TmaWarpSpecializedAdapterINS1G_15DefaultEpilogueISI_SJ_SJ_NS1F_6thread17LinearCombinationISI_Li1EffLNS1K_9ScaleType4KindE0ELNS_15FloatRoundStyleE2ESI_EENS1_15EpilogueDefaultEEEEEvvEEEEvNT_6ParamsE --------------------------
	.section	.text._ZN7cutlass13device_kernelINS_4gemm6kernel13GemmUniversalIN4cute5tupleIJiiiiEEENS1_10collective13CollectiveMmaINS1_34MainloopSm90TmaGmmaWarpSpecializedILi3ENS5_IJNS4_1CILi1EEESB_SB_EEENS1_35KernelTmaWarpSpecializedCooperativeEEENS5_IJNSA_ILi256EEENSA_ILi64EEESG_EEENS_10tfloat32_tENS5_IJlSB_lEEESI_SJ_NS4_8TiledMMAINS4_8MMA_AtomIJNS4_4SM904GMMA29MMA_64x64x8_F32TF32TF32_SS_TNILNSN_7ScaleInE1ELSP_1EEEEEENS4_6LayoutINS5_IJNSA_ILi2EEESB_SB_EEENS5_IJSB_NSA_ILi0EEESV_EEEEENS5_IJNS4_10UnderscoreESY_SY_EEEEENS4_13SM90_TMA_LOADENS4_14ComposedLayoutINS4_7SwizzleILi3ELi4ELi3EEENS4_18smem_ptr_flag_bitsILi32EEENSS_INS5_IJNSA_ILi8EEENSA_ILi32EEEEEENS5_IJS18_SB_EEEEEEEvNS4_8identityES11_S1C_vS1D_EENS_8epilogue10collective6detail29Sm90TmaWarpSpecializedAdapterINS1G_15DefaultEpilogueISI_SJ_SJ_NS1F_6thread17LinearCombinationISI_Li1EffLNS1K_9ScaleType4KindE0ELNS_15FloatRoundStyleE2ESI_EENS1_15EpilogueDefaultEEEEEvvEEEEvNT_6ParamsE,"ax",@progbits
	.align	128
.text._ZN7cutlass13device_kernelINS_4gemm6kernel13GemmUniversalIN4cute5tupleIJiiiiEEENS1_10collective13CollectiveMmaINS1_34MainloopSm90TmaGmmaWarpSpecializedILi3ENS5_IJNS4_1CILi1EEESB_SB_EEENS1_35KernelTmaWarpSpecializedCooperativeEEENS5_IJNSA_ILi256EEENSA_ILi64EEESG_EEENS_10tfloat32_tENS5_IJlSB_lEEESI_SJ_NS4_8TiledMMAINS4_8MMA_AtomIJNS4_4SM904GMMA29MMA_64x64x8_F32TF32TF32_SS_TNILNSN_7ScaleInE1ELSP_1EEEEEENS4_6LayoutINS5_IJNSA_ILi2EEESB_SB_EEENS5_IJSB_NSA_ILi0EEESV_EEEEENS5_IJNS4_10UnderscoreESY_SY_EEEEENS4_13SM90_TMA_LOADENS4_14ComposedLayoutINS4_7SwizzleILi3ELi4ELi3EEENS4_18smem_ptr_flag_bitsILi32EEENSS_INS5_IJNSA_ILi8EEENSA_ILi32EEEEEENS5_IJS18_SB_EEEEEEEvNS4_8identityES11_S1C_vS1D_EENS_8epilogue10collective6detail29Sm90TmaWarpSpecializedAdapterINS1G_15DefaultEpilogueISI_SJ_SJ_NS1F_6thread17LinearCombinationISI_Li1EffLNS1K_9ScaleType4KindE0ELNS_15FloatRoundStyleE2ESI_EENS1_15EpilogueDefaultEEEEEvvEEEEvNT_6ParamsE:
        .type           _ZN7cutlass13device_kernelINS_4gemm6kernel13GemmUniversalIN4cute5tupleIJiiiiEEENS1_10collective13CollectiveMmaINS1_34MainloopSm90TmaGmmaWarpSpecializedILi3ENS5_IJNS4_1CILi1EEESB_SB_EEENS1_35KernelTmaWarpSpecializedCooperativeEEENS5_IJNSA_ILi256EEENSA_ILi64EEESG_EEENS_10tfloat32_tENS5_IJlSB_lEEESI_SJ_NS4_8TiledMMAINS4_8MMA_AtomIJNS4_4SM904GMMA29MMA_64x64x8_F32TF32TF32_SS_TNILNSN_7ScaleInE1ELSP_1EEEEEENS4_6LayoutINS5_IJNSA_ILi2EEESB_SB_EEENS5_IJSB_NSA_ILi0EEESV_EEEEENS5_IJNS4_10UnderscoreESY_SY_EEEEENS4_13SM90_TMA_LOADENS4_14ComposedLayoutINS4_7SwizzleILi3ELi4ELi3EEENS4_18smem_ptr_flag_bitsILi32EEENSS_INS5_IJNSA_ILi8EEENSA_ILi32EEEEEENS5_IJS18_SB_EEEEEEEvNS4_8identityES11_S1C_vS1D_EENS_8epilogue10collective6detail29Sm90TmaWarpSpecializedAdapterINS1G_15DefaultEpilogueISI_SJ_SJ_NS1F_6thread17LinearCombinationISI_Li1EffLNS1K_9ScaleType4KindE0ELNS_15FloatRoundStyleE2ESI_EENS1_15EpilogueDefaultEEEEEvvEEEEvNT_6ParamsE,@function
        .size           _ZN7cutlass13device_kernelINS_4gemm6kernel13GemmUniversalIN4cute5tupleIJiiiiEEENS1_10collective13CollectiveMmaINS1_34MainloopSm90TmaGmmaWarpSpecializedILi3ENS5_IJNS4_1CILi1EEESB_SB_EEENS1_35KernelTmaWarpSpecializedCooperativeEEENS5_IJNSA_ILi256EEENSA_ILi64EEESG_EEENS_10tfloat32_tENS5_IJlSB_lEEESI_SJ_NS4_8TiledMMAINS4_8MMA_AtomIJNS4_4SM904GMMA29MMA_64x64x8_F32TF32TF32_SS_TNILNSN_7ScaleInE1ELSP_1EEEEEENS4_6LayoutINS5_IJNSA_ILi2EEESB_SB_EEENS5_IJSB_NSA_ILi0EEESV_EEEEENS5_IJNS4_10UnderscoreESY_SY_EEEEENS4_13SM90_TMA_LOADENS4_14ComposedLayoutINS4_7SwizzleILi3ELi4ELi3EEENS4_18smem_ptr_flag_bitsILi32EEENSS_INS5_IJNSA_ILi8EEENSA_ILi32EEEEEENS5_IJS18_SB_EEEEEEEvNS4_8identityES11_S1C_vS1D_EENS_8epilogue10collective6detail29Sm90TmaWarpSpecializedAdapterINS1G_15DefaultEpilogueISI_SJ_SJ_NS1F_6thread17LinearCombinationISI_Li1EffLNS1K_9ScaleType4KindE0ELNS_15FloatRoundStyleE2ESI_EENS1_15EpilogueDefaultEEEEEvvEEEEvNT_6ParamsE,(.L_x_190 - _ZN7cutlass13device_kernelINS_4gemm6kernel13GemmUniversalIN4cute5tupleIJiiiiEEENS1_10collective13CollectiveMmaINS1_34MainloopSm90TmaGmmaWarpSpecializedILi3ENS5_IJNS4_1CILi1EEESB_SB_EEENS1_35KernelTmaWarpSpecializedCooperativeEEENS5_IJNSA_ILi256EEENSA_ILi64EEESG_EEENS_10tfloat32_tENS5_IJlSB_lEEESI_SJ_NS4_8TiledMMAINS4_8MMA_AtomIJNS4_4SM904GMMA29MMA_64x64x8_F32TF32TF32_SS_TNILNSN_7ScaleInE1ELSP_1EEEEEENS4_6LayoutINS5_IJNSA_ILi2EEESB_SB_EEENS5_IJSB_NSA_ILi0EEESV_EEEEENS5_IJNS4_10UnderscoreESY_SY_EEEEENS4_13SM90_TMA_LOADENS4_14ComposedLayoutINS4_7SwizzleILi3ELi4ELi3EEENS4_18smem_ptr_flag_bitsILi32EEENSS_INS5_IJNSA_ILi8EEENSA_ILi32EEEEEENS5_IJS18_SB_EEEEEEEvNS4_8identityES11_S1C_vS1D_EENS_8epilogue10collective6detail29Sm90TmaWarpSpecializedAdapterINS1G_15DefaultEpilogueISI_SJ_SJ_NS1F_6thread17LinearCombinationISI_Li1EffLNS1K_9ScaleType4KindE0ELNS_15FloatRoundStyleE2ESI_EENS1_15EpilogueDefaultEEEEEvvEEEEvNT_6ParamsE)
        .other          _ZN7cutlass13device_kernelINS_4gemm6kernel13GemmUniversalIN4cute5tupleIJiiiiEEENS1_10collective13CollectiveMmaINS1_34MainloopSm90TmaGmmaWarpSpecializedILi3ENS5_IJNS4_1CILi1EEESB_SB_EEENS1_35KernelTmaWarpSpecializedCooperativeEEENS5_IJNSA_ILi256EEENSA_ILi64EEESG_EEENS_10tfloat32_tENS5_IJlSB_lEEESI_SJ_NS4_8TiledMMAINS4_8MMA_AtomIJNS4_4SM904GMMA29MMA_64x64x8_F32TF32TF32_SS_TNILNSN_7ScaleInE1ELSP_1EEEEEENS4_6LayoutINS5_IJNSA_ILi2EEESB_SB_EEENS5_IJSB_NSA_ILi0EEESV_EEEEENS5_IJNS4_10UnderscoreESY_SY_EEEEENS4_13SM90_TMA_LOADENS4_14ComposedLayoutINS4_7SwizzleILi3ELi4ELi3EEENS4_18smem_ptr_flag_bitsILi32EEENSS_INS5_IJNSA_ILi8EEENSA_ILi32EEEEEENS5_IJS18_SB_EEEEEEEvNS4_8identityES11_S1C_vS1D_EENS_8epilogue10collective6detail29Sm90TmaWarpSpecializedAdapterINS1G_15DefaultEpilogueISI_SJ_SJ_NS1F_6thread17LinearCombinationISI_Li1EffLNS1K_9ScaleType4KindE0ELNS_15FloatRoundStyleE2ESI_EENS1_15EpilogueDefaultEEEEEvvEEEEvNT_6ParamsE,@"STO_CUDA_ENTRY STV_DEFAULT"
_ZN7cutlass13device_kernelINS_4gemm6kernel13GemmUniversalIN4cute5tupleIJiiiiEEENS1_10collective13CollectiveMmaINS1_34MainloopSm90TmaGmmaWarpSpecializedILi3ENS5_IJNS4_1CILi1EEESB_SB_EEENS1_35KernelTmaWarpSpecializedCooperativeEEENS5_IJNSA_ILi256EEENSA_ILi64EEESG_EEENS_10tfloat32_tENS5_IJlSB_lEEESI_SJ_NS4_8TiledMMAINS4_8MMA_AtomIJNS4_4SM904GMMA29MMA_64x64x8_F32TF32TF32_SS_TNILNSN_7ScaleInE1ELSP_1EEEEEENS4_6LayoutINS5_IJNSA_ILi2EEESB_SB_EEENS5_IJSB_NSA_ILi0EEESV_EEEEENS5_IJNS4_10UnderscoreESY_SY_EEEEENS4_13SM90_TMA_LOADENS4_14ComposedLayoutINS4_7SwizzleILi3ELi4ELi3EEENS4_18smem_ptr_flag_bitsILi32EEENSS_INS5_IJNSA_ILi8EEENSA_ILi32EEEEEENS5_IJS18_SB_EEEEEEEvNS4_8identityES11_S1C_vS1D_EENS_8epilogue10collective6detail29Sm90TmaWarpSpecializedAdapterINS1G_15DefaultEpilogueISI_SJ_SJ_NS1F_6thread17LinearCombinationISI_Li1EffLNS1K_9ScaleType4KindE0ELNS_15FloatRoundStyleE2ESI_EENS1_15EpilogueDefaultEEEEEvvEEEEvNT_6ParamsE:
[----:B------:R-:W0:Y:S01]  /*0000*/  LDC R1, c[0x0][0x28] ;  /* 0x00000a00ff017b82 */ /* 0x000e220000000800 */
[----:B------:R-:W1:Y:S01]  /*0010*/  S2R R3, SR_TID.X ;  /* 0x0000000000037919 */ /* 0x000e620000002100 */
[----:B------:R-:W-:Y:S01]  /*0020*/  ELECT P0, URZ, PT ;  /* 0x00000000003f782f */ /* 0x000fe20003800000 */
[----:B------:R-:W-:Y:S01]  /*0030*/  BSSY B0, `(.L_x_0) ;  /* 0x000000f000007945 */ /* 0x000fe20003800000 */
[--C-:B-1----:R-:W-:Y:S02]  /*0040*/  SHF.R.U32.HI R0, RZ, 0x5, R3.reuse ;  /* 0x00000005ff007819 */ /* 0x102fe40000011603 */
[----:B------:R-:W-:-:S03]  /*0050*/  SHF.R.U32.HI R14, RZ, 0x7, R3 ;  /* 0x00000007ff0e7819 */ /* 0x000fc60000011603 */
[----:B------:R-:W1:Y:S04]  /*0060*/  SHFL.IDX PT, R4, R0, RZ, 0x1f ;  /* 0x00001fff00047589 */ /* 0x000e6800000e0000 */
[----:B------:R2:W3:Y:S01]  /*0070*/  SHFL.IDX PT, R10, R14, RZ, 0x1f ;  /* 0x00001fff0e0a7589 */ /* 0x0004e200000e0000 */
[----:B-1----:R-:W-:-:S13]  /*0080*/  ISETP.NE.OR P0, PT, R4, RZ, !P0 ;  /* 0x000000ff0400720c */ /* 0x002fda0004705670 */
[----:B0-23--:R-:W-:Y:S05]  /*0090*/  @P0 BRA `(.L_x_1) ;  /* 0x0000000000200947 */ /* 0x00dfea0003800000 */
[----:B------:R-:W-:Y:S02]  /*00a0*/  ULDC.64 UR4, c[0x0][0x198] ;  /* 0x0000660000047ab9 */ /* 0x000fe40000000a00 */
[----:B------:R-:W-:Y:S02]  /*00b0*/  UIADD3 UR6, UP0, UR4, 0xf0, URZ ;  /* 0x000000f004067890 */ /* 0x000fe4000ff1e03f */
[----:B------:R-:W-:Y:S02]  /*00c0*/  UIADD3 UR4, UP1, UR4, 0x1f0, URZ ;  /* 0x000001f004047890 */ /* 0x000fe4000ff3e03f */
[----:B------:R-:W-:Y:S02]  /*00d0*/  UIADD3.X UR7, URZ, UR5, URZ, UP0, !UPT ;  /* 0x000000053f077290 */ /* 0x000fe400087fe43f */
[----:B------:R-:W-:-:S07]  /*00e0*/  UIADD3.X UR5, URZ, UR5, URZ, UP1, !UPT ;  /* 0x000000053f057290 */ /* 0x000fce0008ffe43f */
[----:B------:R0:W-:Y:S02]  /*00f0*/  UTMACCTL.PF [UR6] ;  /* 0x00000000060079b9 */ /* 0x0001e40008040000 */
[----:B------:R0:W-:Y:S02]  /*0100*/  UTMACCTL.PF [UR4] ;  /* 0x00000000040079b9 */ /* 0x0001e40008040000 */
[----:B0-----:R-:W-:Y:S01]  /*0110*/  NOP ;  /* 0x0000000000007918 */ /* 0x001fe20000000000 */
.L_x_1:
[----:B------:R-:W-:Y:S05]  /*0120*/  BSYNC B0 ;  /* 0x0000000000007941 */ /* 0x000fea0003800000 */
.L_x_0:
[----:B------:R-:W0:Y:S02]  /*0130*/  SHFL.IDX PT, R2, R0, RZ, 0x1f ;  /* 0x00001fff00027589 */ /* 0x000e2400000e0000 */
[----:B0-----:R-:W-:-:S13]  /*0140*/  ISETP.NE.AND P0, PT, R2, RZ, PT ;  /* 0x000000ff0200720c */ /* 0x001fda0003f05270 */
[----:B------:R-:W-:Y:S05]  /*0150*/  @P0 BRA `(.L_x_2) ;  /* 0x0000000000500947 */ /* 0x000fea0003800000 */
[----:B------:R-:W0:Y:S01]  /*0160*/  S2UR UR8, SR_CgaCtaId ;  /* 0x00000000000879c3 */ /* 0x000e220000008800 */
[----:B------:R-:W-:Y:S01]  /*0170*/  UMOV UR4, 0x400 ;  /* 0x0000040000047882 */ /* 0x000fe20000000000 */
[----:B------:R-:W-:Y:S01]  /*0180*/  UMOV UR5, 0x1 ;  /* 0x0000000100057882 */ /* 0x000fe20000000000 */
[----:B------:R-:W-:Y:S01]  /*0190*/  UMOV UR6, 0x100 ;  /* 0x0000010000067882 */ /* 0x000fe20000000000 */
[----:B------:R-:W-:Y:S01]  /*01a0*/  ELECT P0, URZ, PT ;  /* 0x00000000003f782f */ /* 0x000fe20003800000 */
[----:B------:R-:W-:-:S04]  /*01b0*/  UIADD3 UR6, -UR6, 0x100000, URZ ;  /* 0x0010000006067890 */ /* 0x000fc8000fffe13f */
[----:B------:R-:W-:Y:S02]  /*01c0*/  USHF.L.U32 UR7, UR6, 0xb, URZ ;  /* 0x0000000b06077899 */ /* 0x000fe4000800063f */
[----:B------:R-:W-:Y:S02]  /*01d0*/  USHF.L.U32 UR6, UR6, 0x1, URZ ;  /* 0x0000000106067899 */ /* 0x000fe4000800063f */
[----:B0-----:R-:W-:Y:S02]  /*01e0*/  ULEA UR8, UR8, UR4, 0x18 ;  /* 0x0000000408087291 */ /* 0x001fe4000f8ec03f */
[----:B------:R-:W-:-:S04]  /*01f0*/  UIADD3 UR4, -UR5, 0x100000, URZ ;  /* 0x0010000005047890 */ /* 0x000fc8000fffe13f */
[----:B------:R-:W-:Y:S02]  /*0200*/  USHF.L.U32 UR5, UR4, 0xb, URZ ;  /* 0x0000000b04057899 */ /* 0x000fe4000800063f */
[----:B------:R-:W-:Y:S01]  /*0210*/  USHF.L.U32 UR4, UR4, 0x1, URZ ;  /* 0x0000000104047899 */ /* 0x000fe2000800063f */
[----:B------:R-:W0:Y:S11]  /*0220*/  FENCE.VIEW.ASYNC.S ;  /* 0x00000000000073c6 */ /* 0x000e360000000000 */
[----:B0-----:R0:W1:Y:S01]  /*0230*/  SYNCS.EXCH.64 URZ, [UR8], UR4 ;  /* 0x00000004083f75b2 */ /* 0x0010620008000100 */
[----:B------:R0:W2:Y:S01]  /*0240*/  SYNCS.EXCH.64 URZ, [UR8+0x18], UR6 ;  /* 0x00001806083f75b2 */ /* 0x0000a20008000100 */
[----:B------:R0:W3:Y:S01]  /*0250*/  SYNCS.EXCH.64 URZ, [UR8+0x8], UR4 ;  /* 0x00000804083f75b2 */ /* 0x0000e20008000100 */
[----:B------:R0:W4:Y:S01]  /*0260*/  SYNCS.EXCH.64 URZ, [UR8+0x20], UR6 ;  /* 0x00002006083f75b2 */ /* 0x0001220008000100 */
[----:B------:R0:W0:Y:S01]  /*0270*/  SYNCS.EXCH.64 URZ, [UR8+0x10], UR4 ;  /* 0x00001004083f75b2 */ /* 0x0000220008000100 */
[----:B------:R0:W0:Y:S01]  /*0280*/  SYNCS.EXCH.64 URZ, [UR8+0x28], UR6 ;  /* 0x00002806083f75b2 */ /* 0x0000220008000100 */
[----:B------:R-:W-:Y:S01]  /*0290*/  NOP ;  /* 0x0000000000007918 */ /* 0x000fe20000000000 */
.L_x_2:
[----:B------:R-:W5:Y:S01]  /*02a0*/  SHFL.IDX PT, R0, R0, RZ, 0x1f ;  /* 0x00001fff00007589 */ /* 0x000f6200000e0000 */
[----:B------:R-:W1:Y:S01]  /*02b0*/  LDC R2, c[0x0][0x65c] ;  /* 0x00019700ff027b82 */ /* 0x000e620000000800 */
[----:B------:R-:W-:Y:S02]  /*02c0*/  ELECT P0, URZ, PT ;  /* 0x00000000003f782f */ /* 0x000fe40003800000 */
[----:B------:R-:W-:Y:S01]  /*02d0*/  LOP3.LUT R7, R7, 0xfffff7ff, RZ, 0xc0, !PT ;  /* 0xfffff7ff07077812 */ /* 0x000fe200078ec0ff */
[----:B------:R-:W2:Y:S01]  /*02e0*/  S2R R5, SR_CTAID.Y ;  /* 0x0000000000057919 */ /* 0x000ea20000002600 */
[----:B0-----:R-:W-:Y:S01]  /*02f0*/  UMOV UR4, 0x20 ;  /* 0x0000002000047882 */ /* 0x001fe20000000000 */
[----:B------:R-:W-:Y:S01]  /*0300*/  NOP ;  /* 0x0000000000007918 */ /* 0x000fe20000000000 */
[----:B------:R-:W-:Y:S01]  /*0310*/  ISETP.NE.AND P2, PT, R10, RZ, PT ;  /* 0x000000ff0a00720c */ /* 0x000fe20003f45270 */
[----:B------:R-:W0:Y:S01]  /*0320*/  S2R R6, SR_CTAID.X ;  /* 0x0000000000067919 */ /* 0x000e220000002500 */
[----:B------:R-:W-:Y:S01]  /*0330*/  NOP ;  /* 0x0000000000007918 */ /* 0x000fe20000000000 */
[----:B-----5:R-:W-:-:S02]  /*0340*/  ISETP.NE.OR P0, PT, R0, RZ, !P0 ;  /* 0x000000ff0000720c */ /* 0x020fc40004705670 */
[----:B-1----:R-:W-:-:S11]  /*0350*/  ISETP.NE.AND P3, PT, R2, 0x1, PT ;  /* 0x000000010200780c */ /* 0x002fd60003f65270 */
[----:B------:R-:W-:Y:S01]  /*0360*/  VOTEU.ALL UP0, P0 ;  /* 0x00000000003f7886 */ /* 0x000fe20000000000 */
[----:B------:R-:W-:Y:S01]  /*0370*/  VOTEU.ALL UP1, P0 ;  /* 0x00000000003f7886 */ /* 0x000fe20000020000 */
[----:B------:R-:W-:Y:S01]  /*0380*/  @P3 LOP3.LUT R7, R7, 0x800, RZ, 0xfc, !PT ;  /* 0x0000080007073812 */ /* 0x000fe200078efcff */
[----:B------:R-:W0:Y:S01]  /*0390*/  @P3 LDC R17, c[0x0][0x10] ;  /* 0x00000400ff113b82 */ /* 0x000e220000000800 */
[----:B------:R-:W-:Y:S01]  /*03a0*/  SHF.R.S32.HI R7, RZ, 0x1f, R4 ;  /* 0x0000001fff077819 */ /* 0x000fe20000011404 */
[----:B------:R-:W-:Y:S01]  /*03b0*/  @!UP0 UMOV UR6, 0x400 ;  /* 0x0000040000068882 */ /* 0x000fe20000000000 */
[----:B------:R-:W-:-:S04]  /*03c0*/  @!UP0 UIADD3 UR4, -UR4, 0x100000, URZ ;  /* 0x0010000004048890 */ /* 0x000fc8000fffe13f */
[----:B------:R-:W-:Y:S02]  /*03d0*/  @!UP0 USHF.L.U32 UR5, UR4, 0xb, URZ ;  /* 0x0000000b04058899 */ /* 0x000fe4000800063f */
[----:B------:R-:W-:Y:S01]  /*03e0*/  @!UP0 USHF.L.U32 UR4, UR4, 0x1, URZ ;  /* 0x0000000104048899 */ /* 0x000fe2000800063f */
[----:B--2---:R-:W-:Y:S01]  /*03f0*/  @P3 IMAD.MOV.U32 R8, RZ, RZ, R5 ;  /* 0x000000ffff083224 */ /* 0x004fe200078e0005 */
[----:B------:R-:W-:Y:S01]  /*0400*/  LEA.HI R7, R7, R4, RZ, 0x2 ;  /* 0x0000000407077211 */ /* 0x000fe200078f10ff */
[----:B------:R-:W-:Y:S01]  /*0410*/  @P3 IMAD.MOV.U32 R9, RZ, RZ, RZ ;  /* 0x000000ffff093224 */ /* 0x000fe200078e00ff */
[----:B------:R-:W1:Y:S02]  /*0420*/  @!UP0 S2UR UR7, SR_CgaCtaId ;  /* 0x00000000000789c3 */ /* 0x000e640000008800 */
[----:B------:R-:W-:-:S05]  /*0430*/  LOP3.LUT R7, R7, 0xfffffffc, RZ, 0xc0, !PT ;  /* 0xfffffffc07077812 */ /* 0x000fca00078ec0ff */
[----:B------:R-:W-:Y:S01]  /*0440*/  IMAD.IADD R0, R4, 0x1, -R7 ;  /* 0x0000000104007824 */ /* 0x000fe200078e0a07 */
[----:B------:R-:W-:Y:S01]  /*0450*/  LOP3.LUT R4, R3, 0x7f, RZ, 0xc0, !PT ;  /* 0x0000007f03047812 */ /* 0x000fe200078ec0ff */
[----:B------:R-:W2:Y:S01]  /*0460*/  @!P3 LDC R11, c[0x0][0xc] ;  /* 0x00000300ff0bbb82 */ /* 0x000ea20000000800 */
[----:B------:R-:W-:Y:S02]  /*0470*/  IMAD.MOV.U32 R7, RZ, RZ, RZ ;  /* 0x000000ffff077224 */ /* 0x000fe400078e00ff */
[----:B------:R-:W-:Y:S01]  /*0480*/  ISETP.NE.AND P1, PT, R0, 0x3, PT ;  /* 0x000000030000780c */ /* 0x000fe20003f25270 */
[----:B0-----:R-:W-:Y:S01]  /*0490*/  @P3 IMAD.WIDE.U32 R16, R6, R17, R8 ;  /* 0x0000001106103225 */ /* 0x001fe200078e0008 */
[----:B-1----:R-:W-:Y:S01]  /*04a0*/  @!UP0 ULEA UR8, UR7, UR6, 0x18 ;  /* 0x0000000607088291 */ /* 0x002fe2000f8ec03f */
[----:B------:R-:W-:Y:S02]  /*04b0*/  VOTEU.ALL UP0, P0 ;  /* 0x00000000003f7886 */ /* 0x000fe40000000000 */
[----:B------:R-:W-:Y:S01]  /*04c0*/  ULDC UR6, c[0x0][0xc] ;  /* 0x0000030000067ab9 */ /* 0x000fe20000000800 */
[----:B------:R-:W-:Y:S01]  /*04d0*/  ISETP.EQ.OR P0, PT, R0, RZ, !P1 ;  /* 0x000000ff0000720c */ /* 0x000fe20004f02670 */
[----:B------:R-:W-:-:S03]  /*04e0*/  ULDC UR7, c[0x0][0x10] ;  /* 0x0000040000077ab9 */ /* 0x000fc60000000800 */
[C---:B------:R-:W-:Y:S01]  /*04f0*/  ISETP.EQ.AND P0, PT, R10.reuse, RZ, P0 ;  /* 0x000000ff0a00720c */ /* 0x040fe20000702270 */
[----:B------:R-:W-:Y:S02]  /*0500*/  VIADD R10, R10, 0xffffffff ;  /* 0xffffffff0a0a7836 */ /* 0x000fe40000000000 */
[----:B--2---:R-:W-:Y:S01]  /*0510*/  @!P3 IMAD.WIDE.U32 R8, R11, R5, R6 ;  /* 0x000000050b08b225 */ /* 0x004fe200078e0006 */
[----:B------:R-:W0:Y:S02]  /*0520*/  FENCE.VIEW.ASYNC.S ;  /* 0x00000000000073c6 */ /* 0x000e240000000000 */
[----:B0-----:R-:W3:Y:S01]  /*0530*/  @!UP0 SYNCS.EXCH.64 URZ, [UR8+0x40], UR4 ;  /* 0x00004004083f85b2 */ /* 0x001ee20008000100 */
[----:B------:R-:W-:Y:S01]  /*0540*/  SEL R18, RZ, 0x1, !P0 ;  /* 0x00000001ff127807 */ /* 0x000fe20004000000 */
[----:B------:R-:W-:Y:S01]  /*0550*/  @P3 IMAD.MOV.U32 R11, RZ, RZ, RZ ;  /* 0x000000ffff0b3224 */ /* 0x000fe200078e00ff */
[----:B------:R-:W-:Y:S01]  /*0560*/  ISETP.GE.U32.AND P1, PT, R10, 0x2, PT ;  /* 0x000000020a00780c */ /* 0x000fe20003f26070 */
[----:B------:R-:W-:-:S02]  /*0570*/  @!P3 IMAD.MOV.U32 R16, RZ, RZ, R8 ;  /* 0x000000ffff10b224 */ /* 0x000fc400078e0008 */
[----:B------:R-:W-:Y:S01]  /*0580*/  @P3 IMAD.IADD R17, R17, 0x1, R11 ;  /* 0x0000000111113824 */ /* 0x000fe200078e020b */
[----:B------:R-:W-:Y:S01]  /*0590*/  SEL R18, R18, 0x2, P1 ;  /* 0x0000000212127807 */ /* 0x000fe20000800000 */
[----:B------:R-:W-:Y:S01]  /*05a0*/  @!P3 IMAD.MOV.U32 R17, RZ, RZ, R9 ;  /* 0x000000ffff11b224 */ /* 0x000fe200078e0009 */
[----:B------:R0:W3:Y:S01]  /*05b0*/  @!UP1 SYNCS.EXCH.64 URZ, [UR8+0x48], UR4 ;  /* 0x00004804083f95b2 */ /* 0x0000e20008000100 */
[----:B------:R-:W-:Y:S01]  /*05c0*/  NOP ;  /* 0x0000000000007918 */ /* 0x000fe20000000000 */
[----:B0-----:R-:W-:-:S03]  /*05d0*/  UIMAD.WIDE.U32 UR4, UR6, UR7, URZ ;  /* 0x00000007060472a5 */ /* 0x001fc6000f8e003f */
[----:B------:R-:W-:Y:S02]  /*05e0*/  ULDC UR6, c[0x0][0x14] ;  /* 0x0000050000067ab9 */ /* 0x000fe40000000800 */
[----:B------:R-:W-:Y:S02]  /*05f0*/  UIMAD.WIDE.U32 UR38, UR4, UR6, URZ ;  /* 0x00000006042672a5 */ /* 0x000fe4000f8e003f */
[----:B------:R-:W-:-:S04]  /*0600*/  UIMAD UR41, UR5, UR6, URZ ;  /* 0x00000006052972a4 */ /* 0x000fc8000f8e023f */
[----:B------:R-:W-:Y:S01]  /*0610*/  UIADD3 UR41, UR39, UR41, URZ ;  /* 0x0000002927297290 */ /* 0x000fe2000fffe03f */
[----:B---34-:R-:W-:Y:S06]  /*0620*/  BAR.SYNC.DEFER_BLOCKING 0x0 ;  /* 0x0000000000007b1d */ /* 0x018fec0000010000 */
[----:B------:R-:W-:Y:S05]  /*0630*/  @!P2 BRA `(.L_x_3) ;  /* 0x000000700034a947 */ /* 0x000fea0003800000 */
[----:B------:R-:W-:-:S13]  /*0640*/  ISETP.GT.U32.AND P0, PT, R10, 0x1, PT ;  /* 0x000000010a00780c */ /* 0x000fda0003f04070 */
[----:B------:R-:W-:Y:S05]  /*0650*/  @P0 EXIT ;  /* 0x000000000000094d */ /* 0x000fea0003800000 */
[----:B------:R-:W-:Y:S01]  /*0660*/  ULDC.64 UR4, c[0x0][0x650] ;  /* 0x0001940000047ab9 */ /* 0x000fe20000000a00 */
[----:B------:R-:W-:Y:S01]  /*0670*/  PRMT R0, RZ, 0x7610, R0 ;  /* 0x00007610ff007816 */ /* 0x000fe20000000000 */
[----:B------:R-:W-:Y:S01]  /*0680*/  IMAD.MOV.U32 R111, RZ, RZ, -0x1 ;  /* 0xffffffffff6f7424 */ /* 0x000fe200078e00ff */
[----:B------:R-:W-:Y:S01]  /*0690*/  ISETP.GE.U32.AND P0, PT, R16, UR4, PT ;  /* 0x0000000410007c0c */ /* 0x000fe2000bf06070 */
[----:B------:R-:W-:Y:S02]  /*06a0*/  IMAD.MOV.U32 R101, RZ, RZ, -0x1 ;  /* 0xffffffffff657424 */ /* 0x000fe400078e00ff */
[----:B------:R-:W-:Y:S01]  /*06b0*/  IMAD.MOV.U32 R19, RZ, RZ, -0x1 ;  /* 0xffffffffff137424 */ /* 0x000fe200078e00ff */
[----:B------:R-:W-:-:S13]  /*06c0*/  ISETP.GE.U32.AND.EX P0, PT, R17, UR5, PT, P0 ;  /* 0x0000000511007c0c */ /* 0x000fda000bf06100 */
[----:B------:R-:W-:Y:S05]  /*06d0*/  @P0 BRA `(.L_x_4) ;  /* 0x0000000400580947 */ /* 0x000fea0003800000 */
[----:B------:R-:W0:Y:S01]  /*06e0*/  LDC.64 R20, c[0x0][0x628] ;  /* 0x00018a00ff147b82 */ /* 0x000e220000000a00 */
[----:B------:R-:W-:Y:S02]  /*06f0*/  IMAD.MOV.U32 R8, RZ, RZ, R16 ;  /* 0x000000ffff087224 */ /* 0x000fe400078e0010 */
[----:B------:R-:W-:-:S05]  /*0700*/  IMAD.MOV.U32 R9, RZ, RZ, R17 ;  /* 0x000000ffff097224 */ /* 0x000fca00078e0011 */
[----:B------:R-:W1:Y:S08]  /*0710*/  LDC R0, c[0x0][0x630] ;  /* 0x00018c00ff007b82 */ /* 0x000e700000000800 */
[----:B------:R-:W2:Y:S01]  /*0720*/  LDC.64 R22, c[0x0][0x620] ;  /* 0x00018800ff167b82 */ /* 0x000ea20000000a00 */
[----:B0-----:R-:W-:-:S04]  /*0730*/  ISETP.NE.U32.AND P0, PT, R20, RZ, PT ;  /* 0x000000ff1400720c */ /* 0x001fc80003f05070 */
[----:B------:R-:W-:-:S13]  /*0740*/  ISETP.NE.AND.EX P0, PT, R21, RZ, PT, P0 ;  /* 0x000000ff1500720c */ /* 0x000fda0003f05300 */
[----:B-12---:R-:W-:Y:S05]  /*0750*/  @!P0 BRA `(.L_x_5) ;  /* 0x0000000000288947 */ /* 0x006fea0003800000 */
[----:B------:R-:W0:Y:S02]  /*0760*/  LDC R13, c[0x0][0x634] ;  /* 0x00018d00ff0d7b82 */ /* 0x000e240000000800 */
[----:B0-----:R-:W-:-:S05]  /*0770*/  IADD3 R13, P0, R16, R13, RZ ;  /* 0x0000000d100d7210 */ /* 0x001fca0007f1e0ff */
[----:B------:R-:W-:-:S04]  /*0780*/  IMAD.X R15, RZ, RZ, R17, P0 ;  /* 0x000000ffff0f7224 */ /* 0x000fc800000e0611 */
[----:B------:R-:W-:-:S04]  /*0790*/  IMAD.WIDE.U32 R8, R15, R20, RZ ;  /* 0x000000140f087225 */ /* 0x000fc800078e00ff */
[----:B------:R-:W-:-:S04]  /*07a0*/  IMAD.WIDE.U32 R10, P0, R13, R21, R8 ;  /* 0x000000150d0a7225 */ /* 0x000fc80007800008 */
[----:B------:R-:W-:-:S04]  /*07b0*/  IMAD.WIDE.U32 R8, R13, R20, RZ ;  /* 0x000000140d087225 */ /* 0x000fc800078e00ff */
[----:B------:R-:W-:Y:S01]  /*07c0*/  IMAD.X R13, RZ, RZ, RZ, P0 ;  /* 0x000000ffff0d7224 */ /* 0x000fe200000e06ff */
[----:B------:R-:W-:Y:S01]  /*07d0*/  IADD3 RZ, P0, R9, R10, RZ ;  /* 0x0000000a09ff7210 */ /* 0x000fe20007f1e0ff */
[----:B------:R-:W-:-:S04]  /*07e0*/  IMAD.MOV.U32 R12, RZ, RZ, R11 ;  /* 0x000000ffff0c7224 */ /* 0x000fc800078e000b */
[----:B------:R-:W-:-:S08]  /*07f0*/  IMAD.WIDE.U32.X R8, R15, R21, R12, P0 ;  /* 0x000000150f087225 */ /* 0x000fd000000e040c */
.L_x_5:
[-CC-:B------:R-:W-:Y:S01]  /*0800*/  SHF.R.U64 R25, R8, R0.reuse, R9.reuse ;  /* 0x0000000008197219 */ /* 0x180fe20000001209 */
[----:B------:R-:W0:Y:S01]  /*0810*/  LDC R12, c[0x0][0x618] ;  /* 0x00018600ff0c7b82 */ /* 0x000e220000000800 */
[----:B------:R-:W-:Y:S01]  /*0820*/  SHF.R.U32.HI R7, RZ, R0, R9 ;  /* 0x00000000ff077219 */ /* 0x000fe20000011609 */
[----:B------:R-:W-:Y:S01]  /*0830*/  ULDC UR4, c[0x0][0x150] ;  /* 0x0000540000047ab9 */ /* 0x000fe20000000800 */
[----:B------:R-:W-:Y:S02]  /*0840*/  IADD3 R11, P0, RZ, -R25, RZ ;  /* 0x80000019ff0b7210 */ /* 0x000fe40007f1e0ff */
[----:B------:R-:W-:-:S03]  /*0850*/  I2FP.F32.U32 R0, R6 ;  /* 0x0000000600007245 */ /* 0x000fc60000201000 */
[----:B------:R-:W1:Y:S01]  /*0860*/  LDC.64 R30, c[0x0][0x640] ;  /* 0x00019000ff1e7b82 */ /* 0x000e620000000a00 */
[----:B------:R-:W-:Y:S02]  /*0870*/  IMAD.X R13, RZ, RZ, ~R7, P0 ;  /* 0x000000ffff0d7224 */ /* 0x000fe400000e0e07 */
[----:B------:R-:W-:Y:S01]  /*0880*/  FMUL R0, R0, UR4 ;  /* 0x0000000400007c20 */ /* 0x000fe20008400000 */
[----:B------:R-:W-:Y:S01]  /*0890*/  IMAD.WIDE.U32 R8, R11, R22, R16 ;  /* 0x000000160b087225 */ /* 0x000fe200078e0010 */
[----:B------:R-:W-:-:S03]  /*08a0*/  ULDC UR4, c[0x0][0x154] ;  /* 0x0000550000047ab9 */ /* 0x000fc60000000800 */
[----:B------:R-:W-:Y:S01]  /*08b0*/  IMAD R10, R13, R22, RZ ;  /* 0x000000160d0a7224 */ /* 0x000fe200078e02ff */
[----:B------:R-:W2:Y:S01]  /*08c0*/  LDC R7, c[0x0][0x144] ;  /* 0x00005100ff077b82 */ /* 0x000ea20000000800 */
[----:B------:R-:W3:Y:S02]  /*08d0*/  F2I.U32.TRUNC.NTZ R0, R0 ;  /* 0x0000000000007305 */ /* 0x000ee4000020f000 */
[----:B------:R-:W-:-:S04]  /*08e0*/  IMAD R11, R11, R23, R10 ;  /* 0x000000170b0b7224 */ /* 0x000fc800078e020a */
[----:B------:R-:W-:Y:S01]  /*08f0*/  IMAD.IADD R9, R9, 0x1, R11 ;  /* 0x0000000109097824 */ /* 0x000fe200078e020b */
[----:B------:R-:W4:Y:S01]  /*0900*/  LDC R24, c[0x0][0x608] ;  /* 0x00018200ff187b82 */ /* 0x000f220000000800 */
[----:B------:R-:W-:-:S03]  /*0910*/  IMAD.MOV.U32 R11, RZ, RZ, -0x1 ;  /* 0xffffffffff0b7424 */ /* 0x000fc600078e00ff */
[-CC-:B0-----:R-:W-:Y:S02]  /*0920*/  SHF.R.U64 R22, R8, R12.reuse, R9.reuse ;  /* 0x0000000c08167219 */ /* 0x181fe40000001209 */
[----:B------:R-:W-:Y:S02]  /*0930*/  I2FP.F32.U32 R8, R5 ;  /* 0x0000000500087245 */ /* 0x000fe40000201000 */
[----:B------:R-:W0:Y:S01]  /*0940*/  LDC R28, c[0x0][0x658] ;  /* 0x00019600ff1c7b82 */ /* 0x000e220000000800 */
[----:B-1----:R-:W-:Y:S01]  /*0950*/  ISETP.NE.U32.AND P0, PT, R30, RZ, PT ;  /* 0x000000ff1e00720c */ /* 0x002fe20003f05070 */
[----:B---3--:R-:W-:Y:S02]  /*0960*/  IMAD.MOV R10, RZ, RZ, -R0 ;  /* 0x000000ffff0a7224 */ /* 0x008fe400078e0a00 */
[----:B------:R-:W-:Y:S01]  /*0970*/  FMUL R8, R8, UR4 ;  /* 0x0000000408087c20 */ /* 0x000fe20008400000 */
[----:B------:R-:W-:Y:S02]  /*0980*/  SHF.R.U32.HI R9, RZ, R12, R9 ;  /* 0x0000000cff097219 */ /* 0x000fe40000011609 */
[----:B------:R-:W-:Y:S01]  /*0990*/  ISETP.NE.AND.EX P0, PT, R31, RZ, PT, P0 ;  /* 0x000000ff1f00720c */ /* 0x000fe20003f05300 */
[----:B------:R1:W3:Y:S01]  /*09a0*/  F2I.U32.TRUNC.NTZ R15, R8 ;  /* 0x00000008000f7305 */ /* 0x0002e2000020f000 */
[----:B------:R-:W1:Y:S01]  /*09b0*/  LDC R20, c[0x0][0x148] ;  /* 0x00005200ff147b82 */ /* 0x000e620000000800 */
[----:B--2---:R-:W-:-:S07]  /*09c0*/  IMAD R0, R7, R10, R6 ;  /* 0x0000000a07007224 */ /* 0x004fce00078e0206 */
[----:B------:R-:W2:Y:S01]  /*09d0*/  LDC R26, c[0x0][0x600] ;  /* 0x00018000ff1a7b82 */ /* 0x000ea20000000800 */
[-CC-:B----4-:R-:W-:Y:S02]  /*09e0*/  SHF.R.U64 R32, R22, R24.reuse, R9.reuse ;  /* 0x0000001816207219 */ /* 0x190fe40000001209 */
[----:B------:R-:W-:Y:S01]  /*09f0*/  SHF.R.U32.HI R7, RZ, R24, R9 ;  /* 0x00000018ff077219 */ /* 0x000fe20000011609 */
[----:B------:R-:W-:-:S04]  /*0a00*/  IMAD.MOV.U32 R9, RZ, RZ, 0x1 ;  /* 0x00000001ff097424 */ /* 0x000fc800078e00ff */
[----:B------:R-:W4:Y:S01]  /*0a10*/  LDC R21, c[0x0][0x648] ;  /* 0x00019200ff157b82 */ /* 0x000f220000000800 */
[-C--:B0-----:R-:W-:Y:S02]  /*0a20*/  SHF.L.U32 R6, R11, R28.reuse, RZ ;  /* 0x0000001c0b067219 */ /* 0x081fe400000006ff */
[--C-:B------:R-:W-:Y:S02]  /*0a30*/  SHF.R.U64 R24, R32, R28, R7.reuse ;  /* 0x0000001c20187219 */ /* 0x100fe40000001207 */
[----:B------:R-:W-:Y:S02]  /*0a40*/  LOP3.LUT R13, RZ, R6, RZ, 0x33, !PT ;  /* 0x00000006ff0d7212 */ /* 0x000fe400078e33ff */
[-C--:B------:R-:W-:Y:S01]  /*0a50*/  SHF.R.U32.HI R7, RZ, R28.reuse, R7 ;  /* 0x0000001cff077219 */ /* 0x080fe20000011607 */
[----:B------:R-:W0:Y:S01]  /*0a60*/  LDC R23, c[0x0][0x638] ;  /* 0x00018e00ff177b82 */ /* 0x000e220000000800 */
[----:B------:R-:W-:Y:S01]  /*0a70*/  SHF.L.U32 R12, R9, R28, RZ ;  /* 0x0000001c090c7219 */ /* 0x000fe200000006ff */
[----:B------:R-:W-:-:S06]  /*0a80*/  IMAD.MOV.U32 R6, RZ, RZ, R24 ;  /* 0x000000ffff067224 */ /* 0x000fcc00078e0018 */
[----:B------:R-:W0:Y:S01]  /*0a90*/  LDC R111, c[0x0][0x610] ;  /* 0x00018400ff6f7b82 */ /* 0x000e220000000800 */
[----:B-1-3--:R-:W-:Y:S05]  /*0aa0*/  @!P0 BRA `(.L_x_6) ;  /* 0x0000000000288947 */ /* 0x00afea0003800000 */
[----:B------:R-:W1:Y:S02]  /*0ab0*/  LDC R11, c[0x0][0x64c] ;  /* 0x00019300ff0b7b82 */ /* 0x000e640000000800 */
[----:B-1----:R-:W-:-:S05]  /*0ac0*/  IADD3 R11, P0, R24, R11, RZ ;  /* 0x0000000b180b7210 */ /* 0x002fca0007f1e0ff */
        /* <DEDUP_REMOVED lines=8> */
.L_x_6:
[----:B----4-:R-:W-:Y:S01]  /*0b50*/  SHF.R.U64 R6, R6, R21, R7 ;  /* 0x0000001506067219 */ /* 0x010fe20000001207 */
[----:B--2---:R-:W-:Y:S01]  /*0b60*/  VIADD R7, R26, 0xffffffff ;  /* 0xffffffff1a077836 */ /* 0x004fe20000000000 */
[----:B------:R-:W-:Y:S01]  /*0b70*/  LOP3.LUT R13, R32, R13, RZ, 0xc0, !PT ;  /* 0x0000000d200d7212 */ /* 0x000fe200078ec0ff */
[----:B------:R-:W-:Y:S02]  /*0b80*/  IMAD.MOV R15, RZ, RZ, -R15 ;  /* 0x000000ffff0f7224 */ /* 0x000fe400078e0a0f */
[----:B------:R-:W-:Y:S02]  /*0b90*/  IMAD.MOV R8, RZ, RZ, -R6 ;  /* 0x000000ffff087224 */ /* 0x000fe400078e0a06 */
[----:B------:R-:W-:Y:S01]  /*0ba0*/  IMAD R13, R12, R6, R13 ;  /* 0x000000060c0d7224 */ /* 0x000fe200078e020d */
[----:B------:R-:W-:Y:S01]  /*0bb0*/  LOP3.LUT R6, R22, R7, RZ, 0xc0, !PT ;  /* 0x0000000716067212 */ /* 0x000fe200078ec0ff */
[----:B------:R-:W-:Y:S02]  /*0bc0*/  @P3 IMAD R0, R20, R15, R5 ;  /* 0x0000000f14003224 */ /* 0x000fe400078e0205 */
[----:B0-----:R-:W-:-:S02]  /*0bd0*/  IMAD R5, R8, R23, R24 ;  /* 0x0000001708057224 */ /* 0x001fc400078e0218 */
[----:B------:R-:W-:Y:S02]  /*0be0*/  IMAD R111, R13, R111, R0 ;  /* 0x0000006f0d6f7224 */ /* 0x000fe400078e0200 */
[----:B------:R-:W-:Y:S02]  /*0bf0*/  IMAD R6, R5, R26, R6 ;  /* 0x0000001a05067224 */ /* 0x000fe400078e0206 */
[----:B------:R-:W-:Y:S02]  /*0c00*/  IMAD.MOV.U32 R0, RZ, RZ, 0x1 ;  /* 0x00000001ff007424 */ /* 0x000fe400078e00ff */
[----:B------:R-:W-:Y:S01]  /*0c10*/  IMAD.MOV.U32 R19, RZ, RZ, R25 ;  /* 0x000000ffff137224 */ /* 0x000fe200078e0019 */
[----:B------:R-:W-:Y:S02]  /*0c20*/  SEL R101, R6, R111, !P3 ;  /* 0x0000006f06657207 */ /* 0x000fe40005800000 */
[----:B------:R-:W-:-:S07]  /*0c30*/  SEL R111, R111, R6, !P3 ;  /* 0x000000066f6f7207 */ /* 0x000fce0005800000 */
.L_x_4:
[----:B------:R-:W-:-:S08]  /*0c40*/  NOP ;  /* 0x0000000000007918 */ /* 0x000fd00000000000 */
[----:B------:R-:W0:Y:S02]  /*0c50*/  USETMAXREG.TRY_ALLOC.CTAPOOL UP0, 0xe8 ;  /* 0x000000e8000079c8 */ /* 0x000e240008000600 */
[----:B0-----:R-:W-:-:S13]  /*0c60*/  PLOP3.LUT P0, PT, PT, PT, UP0, 0x80, 0x0 ;  /* 0x000000000000781c */ /* 0x001fda0003f0f008 */
[----:B------:R-:W-:Y:S05]  /*0c70*/  @!P0 BRA `(.L_x_4) ;  /* 0xfffffffc00f08947 */ /* 0x000fea000383ffff */
[----:B------:R-:W-:Y:S01]  /*0c80*/  ULDC.64 UR4, c[0x0][0x598] ;  /* 0x0001660000047ab9 */ /* 0x000fe20000000a00 */
[----:B------:R-:W-:Y:S01]  /*0c90*/  ULDC.64 UR36, c[0x0][0x208] ;  /* 0x0000820000247ab9 */ /* 0x000fe20000000a00 */
[----:B------:R-:W-:-:S04]  /*0ca0*/  ISETP.NE.U32.AND P0, PT, RZ, UR4, PT ;  /* 0x00000004ff007c0c */ /* 0x000fc8000bf05070 */
[----:B------:R-:W-:-:S13]  /*0cb0*/  ISETP.NE.AND.EX P0, PT, RZ, UR5, PT, P0 ;  /* 0x00000005ff007c0c */ /* 0x000fda000bf05300 */
[----:B------:R-:W-:Y:S05]  /*0cc0*/  @!P0 BRA `(.L_x_7) ;  /* 0x00000000001c8947 */ /* 0x000fea0003800000 */
[----:B------:R-:W0:Y:S02]  /*0cd0*/  LDC.64 R6, c[0x0][0x598] ;  /* 0x00016600ff067b82 */ /* 0x000e240000000a00 */
[----:B0-----:R-:W2:Y:S02]  /*0ce0*/  LDG.E.64 R6, desc[UR36][R6.64] ;  /* 0x0000002406067981 */ /* 0x001ea4000c1e1b00 */
[----:B--2---:R-:W-:-:S04]  /*0cf0*/  ISETP.NE.U32.AND P0, PT, R6, RZ, PT ;  /* 0x000000ff0600720c */ /* 0x004fc80003f05070 */
[----:B------:R-:W-:-:S13]  /*0d00*/  ISETP.NE.AND.EX P0, PT, R7, RZ, PT, P0 ;  /* 0x000000ff0700720c */ /* 0x000fda0003f05300 */
[----:B------:R-:W-:Y:S05]  /*0d10*/  @!P0 BRA `(.L_x_7) ;  /* 0x0000000000088947 */ /* 0x000fea0003800000 */
[----:B------:R0:W5:Y:S01]  /*0d20*/  LD.E R88, desc[UR36][R6.64] ;  /* 0x0000002406587980 */ /* 0x000162000c101900 */
[----:B------:R-:W-:Y:S05]  /*0d30*/  BRA `(.L_x_8) ;  /* 0x0000000000247947 */ /* 0x000fea0003800000 */
.L_x_7:
[----:B------:R-:W-:Y:S02]  /*0d40*/  ULDC.64 UR4, c[0x0][0x588] ;  /* 0x0001620000047ab9 */ /* 0x000fe40000000a00 */
[----:B------:R-:W-:-:S04]  /*0d50*/  ISETP.NE.U32.AND P0, PT, RZ, UR4, PT ;  /* 0x00000004ff007c0c */ /* 0x000fc8000bf05070 */
[----:B------:R-:W-:-:S13]  /*0d60*/  ISETP.NE.AND.EX P0, PT, RZ, UR5, PT, P0 ;  /* 0x00000005ff007c0c */ /* 0x000fda000bf05300 */
[----:B------:R-:W-:Y:S05]  /*0d70*/  @!P0 BRA `(.L_x_9) ;  /* 0x00000000000c8947 */ /* 0x000fea0003800000 */
[----:B------:R-:W0:Y:S02]  /*0d80*/  LDC.64 R88, c[0x0][0x588] ;  /* 0x00016200ff587b82 */ /* 0x000e240000000a00 */
[----:B0-----:R1:W5:Y:S01]  /*0d90*/  LDG.E R88, desc[UR36][R88.64] ;  /* 0x0000002458587981 */ /* 0x001362000c1e1900 */
[----:B------:R-:W-:Y:S05]  /*0da0*/  BRA `(.L_x_8) ;  /* 0x0000000000087947 */ /* 0x000fea0003800000 */
.L_x_9:
[----:B------:R-:W-:Y:S02]  /*0db0*/  ULDC UR4, c[0x0][0x580] ;  /* 0x0001600000047ab9 */ /* 0x000fe40000000800 */
[----:B------:R-:W-:-:S07]  /*0dc0*/  IMAD.U32 R88, RZ, RZ, UR4 ;  /* 0x00000004ff587e24 */ /* 0x000fce000f8e00ff */
.L_x_8:
[----:B------:R-:W-:Y:S02]  /*0dd0*/  ULDC.64 UR4, c[0x0][0x5a0] ;  /* 0x0001680000047ab9 */ /* 0x000fe40000000a00 */
[----:B------:R-:W-:-:S04]  /*0de0*/  ISETP.NE.U32.AND P0, PT, RZ, UR4, PT ;  /* 0x00000004ff007c0c */ /* 0x000fc8000bf05070 */
[----:B------:R-:W-:-:S13]  /*0df0*/  ISETP.NE.AND.EX P0, PT, RZ, UR5, PT, P0 ;  /* 0x00000005ff007c0c */ /* 0x000fda000bf05300 */
[----:B------:R-:W-:Y:S05]  /*0e00*/  @!P0 BRA `(.L_x_10) ;  /* 0x00000000001c8947 */ /* 0x000fea0003800000 */
[----:B0-----:R-:W0:Y:S02]  /*0e10*/  LDC.64 R6, c[0x0][0x5a0] ;  /* 0x00016800ff067b82 */ /* 0x001e240000000a00 */
[----:B0-----:R-:W2:Y:S02]  /*0e20*/  LDG.E.64 R6, desc[UR36][R6.64] ;  /* 0x0000002406067981 */ /* 0x001ea4000c1e1b00 */
[----:B--2---:R-:W-:-:S04]  /*0e30*/  ISETP.NE.U32.AND P0, PT, R6, RZ, PT ;  /* 0x000000ff0600720c */ /* 0x004fc80003f05070 */
[----:B------:R-:W-:-:S13]  /*0e40*/  ISETP.NE.AND.EX P0, PT, R7, RZ, PT, P0 ;  /* 0x000000ff0700720c */ /* 0x000fda0003f05300 */
[----:B------:R-:W-:Y:S05]  /*0e50*/  @!P0 BRA `(.L_x_10) ;  /* 0x0000000000088947 */ /* 0x000fea0003800000 */
[----:B-1----:R0:W5:Y:S01]  /*0e60*/  LD.E R89, desc[UR36][R6.64] ;  /* 0x0000002406597980 */ /* 0x002162000c101900 */
[----:B------:R-:W-:Y:S05]  /*0e70*/  BRA `(.L_x_11) ;  /* 0x0000000000247947 */ /* 0x000fea0003800000 */
.L_x_10:
[----:B------:R-:W-:Y:S02]  /*0e80*/  ULDC.64 UR4, c[0x0][0x590] ;  /* 0x0001640000047ab9 */ /* 0x000fe40000000a00 */
[----:B------:R-:W-:-:S04]  /*0e90*/  ISETP.NE.U32.AND P0, PT, RZ, UR4, PT ;  /* 0x00000004ff007c0c */ /* 0x000fc8000bf05070 */
[----:B------:R-:W-:-:S13]  /*0ea0*/  ISETP.NE.AND.EX P0, PT, RZ, UR5, PT, P0 ;  /* 0x00000005ff007c0c */ /* 0x000fda000bf05300 */
[----:B------:R-:W-:Y:S05]  /*0eb0*/  @!P0 BRA `(.L_x_12) ;  /* 0x00000000000c8947 */ /* 0x000fea0003800000 */
[----:B0-----:R-:W1:Y:S02]  /*0ec0*/  LDC.64 R6, c[0x0][0x590] ;  /* 0x00016400ff067b82 */ /* 0x001e640000000a00 */
[----:B-1----:R1:W5:Y:S01]  /*0ed0*/  LDG.E R89, desc[UR36][R6.64] ;  /* 0x0000002406597981 */ /* 0x002362000c1e1900 */
[----:B------:R-:W-:Y:S05]  /*0ee0*/  BRA `(.L_x_11) ;  /* 0x0000000000087947 */ /* 0x000fea0003800000 */
.L_x_12:
[----:B------:R-:W-:Y:S02]  /*0ef0*/  ULDC UR4, c[0x0][0x584] ;  /* 0x0001610000047ab9 */ /* 0x000fe40000000800 */
[----:B-1----:R-:W-:-:S07]  /*0f00*/  IMAD.U32 R89, RZ, RZ, UR4 ;  /* 0x00000004ff597e24 */ /* 0x002fce000f8e00ff */
.L_x_11:
[----:B------:R-:W-:-:S13]  /*0f10*/  LOP3.LUT P0, RZ, R0, 0xff, RZ, 0xc0, !PT ;  /* 0x000000ff00ff7812 */ /* 0x000fda000780c0ff */
[----:B------:R-:W-:Y:S05]  /*0f20*/  @!P0 EXIT ;  /* 0x000000000000894d */ /* 0x000fea0003800000 */
[----:B------:R-:W2:Y:S01]  /*0f30*/  LDC R94, c[0x0][0x658] ;  /* 0x00019600ff5e7b82 */ /* 0x000ea20000000800 */
[----:B------:R-:W-:Y:S01]  /*0f40*/  ULDC.64 UR6, c[0x0][0x288] ;  /* 0x0000a20000067ab9 */ /* 0x000fe20000000a00 */
[----:B------:R-:W-:Y:S01]  /*0f50*/  LOP3.LUT R14, R14, 0x1, RZ, 0xc0, !PT ;  /* 0x000000010e0e7812 */ /* 0x000fe200078ec0ff */
[----:B------:R-:W-:Y:S01]  /*0f60*/  UIADD3 UR4, UR7, 0x3f, URZ ;  /* 0x0000003f07047890 */ /* 0x000fe2000fffe03f */
[----:B------:R-:W-:Y:S01]  /*0f70*/  SHF.R.U32.HI R0, RZ, 0x2, R3 ;  /* 0x00000002ff007819 */ /* 0x000fe20000011603 */
[----:B01----:R-:W-:Y:S01]  /*0f80*/  IMAD.MOV.U32 R7, RZ, RZ, -0x1 ;  /* 0xffffffffff077424 */ /* 0x003fe200078e00ff */
[----:B------:R-:W-:Y:S01]  /*0f90*/  SHF.R.U32.HI R4, RZ, 0x1, R4 ;  /* 0x00000001ff047819 */ /* 0x000fe20000011604 */
[----:B------:R-:W-:Y:S01]  /*0fa0*/  USHF.R.S32.HI UR5, URZ, 0x1f, UR4 ;  /* 0x0000001f3f057899 */ /* 0x000fe20008011404 */
[----:B------:R-:W0:Y:S01]  /*0fb0*/  LDC.64 R90, c[0x0][0x5c8] ;  /* 0x00017200ff5a7b82 */ /* 0x000e220000000a00 */
[----:B------:R-:W-:Y:S01]  /*0fc0*/  IMAD.SHL.U32 R5, R14, 0x40, RZ ;  /* 0x000000400e057824 */ /* 0x000fe200078e00ff */
[----:B------:R-:W-:Y:S01]  /*0fd0*/  LOP3.LUT R0, R0, 0x7, RZ, 0xc0, !PT ;  /* 0x0000000700007812 */ /* 0x000fe200078ec0ff */
[----:B------:R-:W-:Y:S01]  /*0fe0*/  ULEA.HI UR5, UR5, UR4, URZ, 0x6 ;  /* 0x0000000405057291 */ /* 0x000fe2000f8f303f */
[----:B------:R-:W-:Y:S01]  /*0ff0*/  LOP3.LUT R23, R4, 0x30, RZ, 0xc0, !PT ;  /* 0x0000003004177812 */ /* 0x000fe200078ec0ff */
[----:B------:R-:W-:Y:S01]  /*1000*/  IMAD.MOV.U32 R9, RZ, RZ, 0x1 ;  /* 0x00000001ff097424 */ /* 0x000fe200078e00ff */
[--C-:B------:R-:W-:Y:S01]  /*1010*/  LOP3.LUT R22, R5, 0x40, R0.reuse, 0xe2, !PT ;  /* 0x0000004005167812 */ /* 0x100fe200078ee200 */
[----:B------:R-:W-:Y:S01]  /*1020*/  USHF.R.S32.HI UR43, URZ, 0x6, UR5 ;  /* 0x000000063f2b7899 */ /* 0x000fe20008011405 */
[----:B------:R-:W1:Y:S01]  /*1030*/  LDC R98, c[0x0][0x600] ;  /* 0x00018000ff627b82 */ /* 0x000e620000000800 */
[-C--:B------:R-:W-:Y:S01]  /*1040*/  IADD3 R5, RZ, -R23.reuse, -R0 ;  /* 0x80000017ff057210 */ /* 0x080fe20007ffe800 */
[----:B------:R-:W-:Y:S01]  /*1050*/  IMAD.U32 R6, RZ, RZ, UR6 ;  /* 0x00000006ff067e24 */ /* 0x000fe2000f8e00ff */
[C---:B------:R-:W-:Y:S01]  /*1060*/  LOP3.LUT R95, R3.reuse, 0x3, RZ, 0xc0, !PT ;  /* 0x00000003035f7812 */ /* 0x040fe200078ec0ff */
[----:B------:R-:W-:Y:S01]  /*1070*/  UISETP.LT.AND UP0, UPT, UR43, 0x1, UPT ;  /* 0x000000012b00788c */ /* 0x000fe2000bf01270 */
[----:B------:R-:W-:Y:S01]  /*1080*/  LOP3.LUT R97, R3, 0x80, RZ, 0xc0, !PT ;  /* 0x0000008003617812 */ /* 0x000fe200078ec0ff */
[----:B------:R-:W-:Y:S01]  /*1090*/  IMAD R5, R14, -0x40, R5 ;  /* 0xffffffc00e057824 */ /* 0x000fe200078e0205 */
[----:B------:R-:W-:Y:S01]  /*10a0*/  ULDC UR4, c[0x0][0x284] ;  /* 0x0000a10000047ab9 */ /* 0x000fe20000000800 */
[-C--:B--2---:R-:W-:Y:S01]  /*10b0*/  SHF.L.U32 R7, R7, R94.reuse, RZ ;  /* 0x0000005e07077219 */ /* 0x084fe200000006ff */
[----:B------:R-:W-:Y:S01]  /*10c0*/  USEL UR44, UR43, 0x1, UP0 ;  /* 0x000000012b2c7887 */ /* 0x000fe20008000000 */
[----:B------:R-:W-:Y:S01]  /*10d0*/  LOP3.LUT R22, R22, R23, RZ, 0xfc, !PT ;  /* 0x0000001716167212 */ /* 0x000fe200078efcff */
[----:B------:R-:W-:Y:S01]  /*10e0*/  IMAD R95, R95, -0x2, R6 ;  /* 0xfffffffe5f5f7824 */ /* 0x000fe200078e0206 */
[----:B------:R-:W-:Y:S01]  /*10f0*/  SHF.L.U32 R94, R9, R94, RZ ;  /* 0x0000005e095e7219 */ /* 0x000fe200000006ff */
[----:B------:R-:W-:Y:S01]  /*1100*/  IMAD.SHL.U32 R96, R3, 0x2, RZ ;  /* 0x0000000203607824 */ /* 0x000fe200078e00ff */
[----:B------:R-:W-:Y:S01]  /*1110*/  LOP3.LUT R116, R18, 0x1, RZ, 0xfc, !PT ;  /* 0x0000000112747812 */ /* 0x000fe200078efcff */
[----:B------:R-:W-:Y:S01]  /*1120*/  VIADD R100, R5, UR4 ;  /* 0x0000000405647c36 */ /* 0x000fe20008000000 */
[C-C-:B0-----:R-:W-:Y:S01]  /*1130*/  SHF.L.U64.HI R92, R90.reuse, 0x7, R91.reuse ;  /* 0x000000075a5c7819 */ /* 0x141fe2000001025b */
[----:B------:R-:W-:Y:S01]  /*1140*/  IMAD.MOV.U32 R23, RZ, RZ, RZ ;  /* 0x000000ffff177224 */ /* 0x000fe200078e00ff */
[C---:B------:R-:W-:Y:S01]  /*1150*/  SHF.L.U64.HI R93, R90.reuse, 0x3, R91 ;  /* 0x000000035a5d7819 */ /* 0x040fe2000001025b */
[C---:B------:R-:W-:Y:S01]  /*1160*/  IMAD.SHL.U32 R91, R90.reuse, 0x80, RZ ;  /* 0x000000805a5b7824 */ /* 0x040fe200078e00ff */
[----:B------:R-:W-:Y:S01]  /*1170*/  SHF.R.U32.HI R97, RZ, 0x7, R97 ;  /* 0x00000007ff617819 */ /* 0x000fe20000011661 */
[----:B------:R-:W-:Y:S01]  /*1180*/  IMAD.SHL.U32 R90, R90, 0x8, RZ ;  /* 0x000000085a5a7824 */ /* 0x000fe200078e00ff */
[----:B------:R-:W-:Y:S01]  /*1190*/  LOP3.LUT R99, RZ, R7, RZ, 0x33, !PT ;  /* 0x00000007ff637212 */ /* 0x000fe200078e33ff */
[----:B------:R-:W-:Y:S01]  /*11a0*/  UIADD3 UR44, UR43, -UR44, URZ ;  /* 0x8000002c2b2c7290 */ /* 0x000fe2000fffe03f */
[----:B-1----:R-:W-:Y:S01]  /*11b0*/  VIADD R98, R98, 0xffffffff ;  /* 0xffffffff62627836 */ /* 0x002fe20000000000 */
[----:B------:R-:W-:Y:S01]  /*11c0*/  UMOV UR40, URZ ;  /* 0x0000003f00287c82 */ /* 0x000fe20008000000 */
[----:B------:R-:W-:-:S09]  /*11d0*/  UMOV UR42, URZ ;  /* 0x0000003f002a7c82 */ /* 0x000fd20008000000 */
.L_x_156:
[----:B0-----:R-:W0:Y:S01]  /*11e0*/  SHFL.IDX PT, R0, R97, RZ, 0x1f ;  /* 0x00001fff61007589 */ /* 0x001e2200000e0000 */
[----:B-1----:R-:W1:Y:S01]  /*11f0*/  S2UR UR7, SR_CgaCtaId ;  /* 0x00000000000779c3 */ /* 0x002e620000008800 */
[----:B------:R-:W-:Y:S01]  /*1200*/  UMOV UR6, 0x400 ;  /* 0x0000040000067882 */ /* 0x000fe20000000000 */
[----:B0-----:R-:W-:Y:S01]  /*1210*/  R2UR UR4, R0 ;  /* 0x00000000000472ca */ /* 0x001fe200000e0000 */
[----:B-1----:R-:W-:-:S12]  /*1220*/  ULEA UR46, UR7, UR6, 0x18 ;  /* 0x00000006072e7291 */ /* 0x002fd8000f8ec03f */
[----:B------:R-:W-:-:S04]  /*1230*/  ULEA.HI UR5, UR4, UR4, URZ, 0x1 ;  /* 0x0000000404057291 */ /* 0x000fc8000f8f083f */
[----:B------:R-:W-:-:S04]  /*1240*/  ULOP3.LUT UR5, UR5, 0x7fffe, URZ, 0xc0, !UPT ;  /* 0x0007fffe05057892 */ /* 0x000fc8000f8ec03f */
[----:B------:R-:W-:-:S03]  /*1250*/  UIADD3 UR5, UR4, -UR5, URZ ;  /* 0x8000000504057290 */ /* 0x000fc6000fffe03f */
[----:B------:R-:W-:Y:S01]  /*1260*/  ULDC UR4, c[0x0][0x28c] ;  /* 0x0000a30000047ab9 */ /* 0x000fe20000000800 */
[----:B------:R-:W-:Y:S01]  /*1270*/  ULEA UR5, UR5, UR46, 0xd ;  /* 0x0000002e05057291 */ /* 0x000fe2000f8e683f */
[----:B------:R-:W-:-:S03]  /*1280*/  ISETP.LT.AND P0, PT, RZ, UR4, PT ;  /* 0x00000004ff007c0c */ /* 0x000fc6000bf01270 */
[----:B------:R-:W-:-:S04]  /*1290*/  UIADD3 UR5, UR5, 0x100, URZ ;  /* 0x0000010005057890 */ /* 0x000fc8000fffe03f */
[----:B------:R-:W-:-:S04]  /*12a0*/  USHF.R.U32.HI UR5, URZ, 0x4, UR5 ;  /* 0x000000043f057899 */ /* 0x000fc80008011605 */
[----:B------:R-:W-:-:S04]  /*12b0*/  ULOP3.LUT UR5, UR5, 0x3fff, URZ, 0xc0, !UPT ;  /* 0x00003fff05057892 */ /* 0x000fc8000f8ec03f */
[----:B------:R-:W-:Y:S01]  /*12c0*/  ULOP3.LUT UR45, UR5, 0x10000, URZ, 0xfc, !UPT ;  /* 0x00010000052d7892 */ /* 0x000fe2000f8efc3f */
[----:B--234-:R-:W-:Y:S11]  /*12d0*/  @P0 BRA `(.L_x_13) ;  /* 0x0000000000400947 */ /* 0x01cff60003800000 */
[----:B------:R-:W-:Y:S01]  /*12e0*/  MOV R0, 0x0 ;  /* 0x0000000000007802 */ /* 0x000fe20000000f00 */
[----:B------:R-:W-:Y:S01]  /*12f0*/  ULDC.64 UR4, c[0x4][0x68] ;  /* 0x01001a0000047ab9 */ /* 0x000fe20000000a00 */
[----:B------:R-:W-:Y:S01]  /*1300*/  ULDC.64 UR6, c[0x4][0x8] ;  /* 0x0100020000067ab9 */ /* 0x000fe20000000a00 */
[----:B------:R-:W-:Y:S01]  /*1310*/  IMAD.U32 R4, RZ, RZ, UR4 ;  /* 0x00000004ff047e24 */ /* 0x000fe2000f8e00ff */
[----:B------:R0:W1:Y:S01]  /*1320*/  LDC.64 R14, c[0x4][R0] ;  /* 0x01000000000e7b82 */ /* 0x0000620000000a00 */
[----:B------:R-:W-:Y:S01]  /*1330*/  IMAD.U32 R5, RZ, RZ, UR5 ;  /* 0x00000005ff057e24 */ /* 0x000fe2000f8e00ff */
[----:B------:R-:W-:Y:S01]  /*1340*/  ULDC.64 UR4, c[0x4][0x70] ;  /* 0x01001c0000047ab9 */ /* 0x000fe20000000a00 */
[----:B------:R-:W-:Y:S02]  /*1350*/  IMAD.U32 R10, RZ, RZ, UR6 ;  /* 0x00000006ff0a7e24 */ /* 0x000fe4000f8e00ff */
[----:B------:R-:W-:Y:S02]  /*1360*/  IMAD.U32 R6, RZ, RZ, UR4 ;  /* 0x00000004ff067e24 */ /* 0x000fe4000f8e00ff */
[----:B------:R-:W-:-:S02]  /*1370*/  IMAD.U32 R7, RZ, RZ, UR5 ;  /* 0x00000005ff077e24 */ /* 0x000fc4000f8e00ff */
[----:B------:R-:W-:Y:S02]  /*1380*/  IMAD.U32 R11, RZ, RZ, UR7 ;  /* 0x00000007ff0b7e24 */ /* 0x000fe4000f8e00ff */
[----:B------:R-:W-:Y:S02]  /*1390*/  IMAD.MOV.U32 R8, RZ, RZ, 0x1e1 ;  /* 0x000001e1ff087424 */ /* 0x000fe400078e00ff */
[----:B------:R-:W-:Y:S02]  /*13a0*/  IMAD.MOV.U32 R12, RZ, RZ, 0x1 ;  /* 0x00000001ff0c7424 */ /* 0x000fe400078e00ff */
[----:B0-----:R-:W-:-:S07]  /*13b0*/  IMAD.MOV.U32 R13, RZ, RZ, RZ ;  /* 0x000000ffff0d7224 */ /* 0x001fce00078e00ff */
[----:B------:R-:W-:-:S07]  /*13c0*/  LEPC R20, `(.L_x_13) ;  /* 0x000000001014794e */ /* 0x000fce0000000000 */
[----:B-1---5:R-:W-:Y:S05]  /*13d0*/  CALL.ABS.NOINC R14 ;  /* 0x000000000e007343 */ /* 0x022fea0003c00000 */
.L_x_13:
[----:B------:R-:W-:-:S13]  /*13e0*/  ISETP.NE.AND P0, PT, R116, 0x3, PT ;  /* 0x000000037400780c */ /* 0x000fda0003f05270 */
[----:B------:R-:W-:Y:S05]  /*13f0*/  @!P0 BRA `(.L_x_14) ;  /* 0x0000000000048947 */ /* 0x000fea0003800000 */
[----:B------:R-:W-:Y:S01]  /*1400*/  BPT.TRAP 0x1 ;  /* 0x000000040000795c */ /* 0x000fe20000300000 */
.L_x_14:
[----:B------:R-:W-:Y:S02]  /*1410*/  IMAD.U32 R3, RZ, RZ, UR42 ;  /* 0x0000002aff037e24 */ /* 0x000fe4000f8e00ff */
[----:B------:R-:W-:-:S03]  /*1420*/  IMAD.U32 R0, RZ, RZ, UR40 ;  /* 0x00000028ff007e24 */ /* 0x000fc6000f8e00ff */
[----:B------:R-:W-:Y:S02]  /*1430*/  LEA R3, R3, UR46, 0x3 ;  /* 0x0000002e03037c11 */ /* 0x000fe4000f8e18ff */
[----:B------:R-:W-:-:S04]  /*1440*/  SHF.L.U32 R0, R0, 0x1f, RZ ;  /* 0x0000001f00007819 */ /* 0x000fc800000006ff */
[----:B------:R0:W1:Y:S01]  /*1450*/  SYNCS.PHASECHK.TRANS64.TRYWAIT P1, [R3+URZ], R0 ;  /* 0x00000000030075a7 */ /* 0x000062000802017f */
[----:B------:R-:W-:Y:S05]  /*1460*/  @!P0 BRA `(.L_x_15) ;  /* 0x0000000000048947 */ /* 0x000fea0003800000 */
[----:B------:R-:W-:Y:S01]  /*1470*/  BPT.TRAP 0x1 ;  /* 0x000000040000795c */ /* 0x000fe20000300000 */
.L_x_15:
[----:B------:R-:W-:-:S05]  /*1480*/  IMAD.U32 R4, RZ, RZ, UR44 ;  /* 0x0000002cff047e24 */ /* 0x000fca000f8e00ff */
[----:B------:R-:W-:Y:S01]  /*1490*/  ISETP.GE.AND P2, PT, R4, 0x1, PT ;  /* 0x000000010400780c */ /* 0x000fe20003f46270 */
[----:B-1----:R-:W-:-:S12]  /*14a0*/  @P1 BRA `(.L_x_16) ;  /* 0x0000000000081947 */ /* 0x002fd80003800000 */
[----:B------:R-:W1:Y:S02]  /*14b0*/  SYNCS.PHASECHK.TRANS64.TRYWAIT P1, [R3+URZ], R0 ;  /* 0x00000000030075a7 */ /* 0x000e64000802017f */
[----:B-1----:R-:W-:Y:S05]  /*14c0*/  @!P1 BRA `(.L_x_17) ;  /* 0x00000078000c9947 */ /* 0x002fea0003800000 */
.L_x_16:
[----:B------:R-:W-:Y:S05]  /*14d0*/  WARPSYNC.ALL ;  /* 0x0000000000007948 */ /* 0x000fea0003800000 */
[----:B------:R-:W-:Y:S01]  /*14e0*/  UIADD3 UR4, UR46, 0x30100, URZ ;  /* 0x000301002e047890 */ /* 0x000fe2000fffe03f */
[----:B------:R-:W-:Y:S01]  /*14f0*/  WARPGROUP.ARRIVE ;  /* 0x00000000000079c5 */ /* 0x000fe20000000000 */
[----:B------:R-:W-:Y:S02]  /*1500*/  ULEA UR6, UR42, UR45, 0xc ;  /* 0x0000002d2a067291 */ /* 0x000fe4000f8e603f */
[----:B------:R-:W-:Y:S01]  /*1510*/  USHF.R.U32.HI UR4, URZ, 0x4, UR4 ;  /* 0x000000043f047899 */ /* 0x000fe20008011604 */
[----:B------:R-:W-:Y:S01]  /*1520*/  UMOV UR13, 0x40000040 ;  /* 0x40000040000d7882 */ /* 0x000fe20000000000 */
[----:B------:R-:W-:-:S02]  /*1530*/  UMOV UR15, 0x40000040 ;  /* 0x40000040000f7882 */ /* 0x000fc40000000000 */
[----:B------:R-:W-:Y:S01]  /*1540*/  ULOP3.LUT UR4, UR4, 0x3fff, URZ, 0xc0, !UPT ;  /* 0x00003fff04047892 */ /* 0x000fe2000f8ec03f */
[----:B------:R-:W-:Y:S01]  /*1550*/  UMOV UR12, UR6 ;  /* 0x00000006000c7c82 */ /* 0x000fe20008000000 */
[----:B------:R-:W-:Y:S02]  /*1560*/  UIADD3 UR5, UR6, 0x400, URZ ;  /* 0x0000040006057890 */ /* 0x000fe4000fffe03f */
[----:B------:R-:W-:Y:S02]  /*1570*/  ULOP3.LUT UR8, UR4, 0x10000, URZ, 0xfc, !UPT ;  /* 0x0001000004087892 */ /* 0x000fe4000f8efc3f */
[----:B------:R-:W-:Y:S02]  /*1580*/  UIADD3 UR7, UR6, 0x806, URZ ;  /* 0x0000080606077890 */ /* 0x000fe4000fffe03f */
[----:B------:R-:W-:Y:S02]  /*1590*/  ULEA UR4, UR42, UR8, 0xa ;  /* 0x000000082a047291 */ /* 0x000fe4000f8e503f */
[----:B------:R-:W-:-:S02]  /*15a0*/  UIADD3 UR10, UR6, 0xc06, URZ ;  /* 0x00000c06060a7890 */ /* 0x000fc4000fffe03f */
[----:B------:R-:W-:-:S03]  /*15b0*/  UIADD3 UR9, UR4, 0x206, URZ ;  /* 0x0000020604097890 */ /* 0x000fc6000fffe03f */
[----:B------:R-:W-:Y:S02]  /*15c0*/  UMOV UR14, UR4 ;  /* 0x00000004000e7c82 */ /* 0x000fe40008000000 */
[----:B------:R-:W-:Y:S01]  /*15d0*/  HGMMA.64x64x8.F32.TF32 R56, gdesc[UR12], RZ, !UPT, gsb0 ;  /* 0x04e000000c3879f0 */ /* 0x000fe2000c0028ff */
[----:B------:R-:W-:Y:S01]  /*15e0*/  UMOV UR12, UR5 ;  /* 0x00000005000c7c82 */ /* 0x000fe20008000000 */
[----:B------:R-:W-:Y:S01]  /*15f0*/  UMOV UR13, 0x40000040 ;  /* 0x40000040000d7882 */ /* 0x000fe20000000000 */
[----:B------:R-:W-:Y:S01]  /*1600*/  UIADD3 UR5, UR6, 0x402, URZ ;  /* 0x0000040206057890 */ /* 0x000fe2000fffe03f */
[----:B------:R-:W-:Y:S02]  /*1610*/  WARPGROUP.DEPBAR.LE gsb0, 0x0 ;  /* 0x00008000000079c5 */ /* 0x000fe40000010000 */
[----:B------:R-:W-:-:S06]  /*1620*/  WARPGROUP.ARRIVE ;  /* 0x00000000000079c5 */ /* 0x000fcc0000000000 */
[----:B------:R-:W-:Y:S01]  /*1630*/  HGMMA.64x64x8.F32.TF32 R24, gdesc[UR12], RZ, !UPT, gsb0 ;  /* 0x04e000000c1879f0 */ /* 0x000fe2000c0028ff */
[----:B------:R-:W-:Y:S02]  /*1640*/  UIADD3 UR12, UR6, 0x2, URZ ;  /* 0x00000002060c7890 */ /* 0x000fe4000fffe03f */
[----:B------:R-:W-:Y:S01]  /*1650*/  UIADD3 UR14, UR4, 0x2, URZ ;  /* 0x00000002040e7890 */ /* 0x000fe2000fffe03f */
[----:B------:R-:W-:Y:S01]  /*1660*/  UMOV UR13, 0x40000040 ;  /* 0x40000040000d7882 */ /* 0x000fe20000000000 */
[----:B------:R-:W-:Y:S01]  /*1670*/  UMOV UR15, 0x40000040 ;  /* 0x40000040000f7882 */ /* 0x000fe20000000000 */
[----:B------:R-:W-:Y:S02]  /*1680*/  WARPGROUP.DEPBAR.LE gsb0, 0x0 ;  /* 0x00008000000079c5 */ /* 0x000fe40000010000 */
[----:B------:R-:W-:-:S06]  /*1690*/  WARPGROUP.ARRIVE ;  /* 0x00000000000079c5 */ /* 0x000fcc0000000000 */
[----:B------:R-:W-:Y:S01]  /*16a0*/  HGMMA.64x64x8.F32.TF32 R56, gdesc[UR12], R56, gsb0 ;  /* 0x04e000000c3879f0 */ /* 0x000fe20008002838 */
[----:B------:R-:W-:Y:S01]  /*16b0*/  UMOV UR12, UR5 ;  /* 0x00000005000c7c82 */ /* 0x000fe20008000000 */
[----:B------:R-:W-:Y:S01]  /*16c0*/  UMOV UR13, 0x40000040 ;  /* 0x40000040000d7882 */ /* 0x000fe20000000000 */
[----:B------:R-:W-:Y:S01]  /*16d0*/  UIADD3 UR5, UR6, 0x404, URZ ;  /* 0x0000040406057890 */ /* 0x000fe2000fffe03f */
[----:B------:R-:W-:Y:S02]  /*16e0*/  WARPGROUP.DEPBAR.LE gsb0, 0x0 ;  /* 0x00008000000079c5 */ /* 0x000fe40000010000 */
[----:B------:R-:W-:-:S06]  /*16f0*/  WARPGROUP.ARRIVE ;  /* 0x00000000000079c5 */ /* 0x000fcc0000000000 */
[----:B------:R-:W-:Y:S01]  /*1700*/  HGMMA.64x64x8.F32.TF32 R24, gdesc[UR12], R24, gsb0 ;  /* 0x04e000000c1879f0 */ /* 0x000fe20008002818 */
        /* <DEDUP_REMOVED lines=56> */
[----:B------:R-:W-:Y:S01]  /*1a90*/  UMOV UR4, UR7 ;  /* 0x0000000700047c82 */ /* 0x000fe20008000000 */
[----:B------:R-:W-:Y:S01]  /*1aa0*/  UMOV UR6, UR9 ;  /* 0x0000000900067c82 */ /* 0x000fe20008000000 */
[----:B------:R-:W-:Y:S01]  /*1ab0*/  UMOV UR7, 0x40000040 ;  /* 0x4000004000077882 */ /* 0x000fe20000000000 */
[----:B------:R-:W-:Y:S02]  /*1ac0*/  WARPGROUP.DEPBAR.LE gsb0, 0x0 ;  /* 0x00008000000079c5 */ /* 0x000fe40000010000 */
[----:B------:R-:W-:-:S06]  /*1ad0*/  WARPGROUP.ARRIVE ;  /* 0x00000000000079c5 */ /* 0x000fcc0000000000 */
[----:B------:R-:W-:Y:S01]  /*1ae0*/  HGMMA.64x64x8.F32.TF32 R56, gdesc[UR12], R56, gsb0 ;  /* 0x04e000000c3879f0 */ /* 0x000fe20008002838 */
[----:B------:R-:W-:Y:S01]  /*1af0*/  UMOV UR12, UR5 ;  /* 0x00000005000c7c82 */ /* 0x000fe20008000000 */
[----:B------:R-:W-:Y:S01]  /*1b00*/  UMOV UR13, 0x40000040 ;  /* 0x40000040000d7882 */ /* 0x000fe20000000000 */
[----:B------:R-:W-:Y:S01]  /*1b10*/  UMOV UR5, 0x40000040 ;  /* 0x4000004000057882 */ /* 0x000fe20000000000 */
[----:B------:R-:W-:Y:S02]  /*1b20*/  WARPGROUP.DEPBAR.LE gsb0, 0x0 ;  /* 0x00008000000079c5 */ /* 0x000fe40000010000 */
[----:B------:R-:W-:-:S06]  /*1b30*/  WARPGROUP.ARRIVE ;  /* 0x00000000000079c5 */ /* 0x000fcc0000000000 */
[----:B------:R-:W-:Y:S03]  /*1b40*/  HGMMA.64x64x8.F32.TF32 R24, gdesc[UR12], R24, gsb0 ;  /* 0x04e000000c1879f0 */ /* 0x000fe60008002818 */
[----:B------:R-:W-:Y:S02]  /*1b50*/  WARPGROUP.DEPBAR.LE gsb0, 0x0 ;  /* 0x00008000000079c5 */ /* 0x000fe40000010000 */
[----:B------:R-:W-:-:S06]  /*1b60*/  WARPGROUP.ARRIVE ;  /* 0x00000000000079c5 */ /* 0x000fcc0000000000 */
[----:B------:R-:W-:Y:S01]  /*1b70*/  HGMMA.64x64x8.F32.TF32 R56, gdesc[UR4], R56, gsb0 ;  /* 0x04e00000043879f0 */ /* 0x000fe20008002838 */
[----:B------:R-:W-:Y:S01]  /*1b80*/  UMOV UR4, UR10 ;  /* 0x0000000a00047c82 */ /* 0x000fe20008000000 */
[----:B------:R-:W-:Y:S01]  /*1b90*/  UMOV UR5, 0x40000040 ;  /* 0x4000004000057882 */ /* 0x000fe20000000000 */
[----:B------:R-:W-:Y:S02]  /*1ba0*/  WARPGROUP.DEPBAR.LE gsb0, 0x0 ;  /* 0x00008000000079c5 */ /* 0x000fe40000010000 */
[----:B------:R-:W-:-:S06]  /*1bb0*/  WARPGROUP.ARRIVE ;  /* 0x00000000000079c5 */ /* 0x000fcc0000000000 */
[----:B------:R-:W-:Y:S03]  /*1bc0*/  HGMMA.64x64x8.F32.TF32 R24, gdesc[UR4], R24, gsb0 ;  /* 0x04e00000041879f0 */ /* 0x000fe60008002818 */
[----:B------:R-:W-:Y:S02]  /*1bd0*/  WARPGROUP.DEPBAR.LE gsb0, 0x0 ;  /* 0x00008000000079c5 */ /* 0x000fe40000010000 */
[----:B------:R-:W-:Y:S05]  /*1be0*/  @!P2 BRA `(.L_x_18) ;  /* 0x00000008004ca947 */ /* 0x000fea0003800000 */
[----:B------:R-:W-:Y:S01]  /*1bf0*/  UIADD3 UR13, UR42, 0x1, URZ ;  /* 0x000000012a0d7890 */ /* 0x000fe2000fffe03f */
[----:B01----:R-:W-:Y:S01]  /*1c00*/  IMAD.U32 R0, RZ, RZ, UR44 ;  /* 0x0000002cff007e24 */ /* 0x003fe2000f8e00ff */
[----:B------:R-:W-:Y:S02]  /*1c10*/  UMOV UR9, UR42 ;  /* 0x0000002a00097c82 */ /* 0x000fe40008000000 */
[----:B------:R-:W-:-:S04]  /*1c20*/  UISETP.NE.AND UP0, UPT, UR13, 0x3, UPT ;  /* 0x000000030d00788c */ /* 0x000fc8000bf05270 */
[----:B------:R-:W-:Y:S02]  /*1c30*/  USEL UR4, URZ, 0x1, UP0 ;  /* 0x000000013f047887 */ /* 0x000fe40008000000 */
[----:B------:R-:W-:Y:S02]  /*1c40*/  USEL UR13, UR13, URZ, UP0 ;  /* 0x0000003f0d0d7287 */ /* 0x000fe40008000000 */
[----:B------:R-:W-:-:S06]  /*1c50*/  ULOP3.LUT UR4, UR40, UR4, URZ, 0x3c, !UPT ;  /* 0x0000000428047292 */ /* 0x000fcc000f8e3c3f */
[----:B------:R-:W-:-:S07]  /*1c60*/  IMAD.U32 R5, RZ, RZ, UR4 ;  /* 0x00000004ff057e24 */ /* 0x000fce000f8e00ff */
.L_x_25:
[----:B01----:R-:W-:Y:S05]  /*1c70*/  @!P0 BRA `(.L_x_19) ;  /* 0x0000000000048947 */ /* 0x003fea0003800000 */
[----:B------:R-:W-:Y:S01]  /*1c80*/  BPT.TRAP 0x1 ;  /* 0x000000040000795c */ /* 0x000fe20000300000 */
.L_x_19:
[----:B------:R-:W0:Y:S01]  /*1c90*/  S2UR UR4, SR_CgaCtaId ;  /* 0x00000000000479c3 */ /* 0x000e220000008800 */
[----:B------:R-:W-:Y:S01]  /*1ca0*/  UMOV UR10, 0x400 ;  /* 0x00000400000a7882 */ /* 0x000fe20000000000 */
[----:B------:R-:W-:Y:S01]  /*1cb0*/  SHF.L.U32 R3, R5, 0x1f, RZ ;  /* 0x0000001f05037819 */ /* 0x000fe200000006ff */
[----:B0-----:R-:W-:-:S04]  /*1cc0*/  ULEA UR10, UR4, UR10, 0x18 ;  /* 0x0000000a040a7291 */ /* 0x001fc8000f8ec03f */
[----:B------:R-:W-:-:S09]  /*1cd0*/  ULEA UR4, UR13, UR10, 0x3 ;  /* 0x0000000a0d047291 */ /* 0x000fd2000f8e183f */
[----:B------:R0:W1:Y:S01]  /*1ce0*/  SYNCS.PHASECHK.TRANS64.TRYWAIT P1, [UR4], R3 ;  /* 0x00000003ff0075a7 */ /* 0x0000620008020144 */
[----:B------:R-:W-:Y:S05]  /*1cf0*/  @!P0 BRA `(.L_x_20) ;  /* 0x0000000000048947 */ /* 0x000fea0003800000 */
[----:B------:R-:W-:Y:S01]  /*1d00*/  BPT.TRAP 0x1 ;  /* 0x000000040000795c */ /* 0x000fe20000300000 */
.L_x_20:
[----:B-1----:R-:W-:Y:S05]  /*1d10*/  @P1 BRA `(.L_x_21) ;  /* 0x0000000000081947 */ /* 0x002fea0003800000 */
[----:B------:R-:W1:Y:S02]  /*1d20*/  SYNCS.PHASECHK.TRANS64.TRYWAIT P1, [UR4], R3 ;  /* 0x00000003ff0075a7 */ /* 0x000e640008020144 */
[----:B-1----:R-:W-:Y:S05]  /*1d30*/  @!P1 BRA `(.L_x_22) ;  /* 0x0000007000049947 */ /* 0x002fea0003800000 */
.L_x_21:
[----:B------:R-:W-:Y:S01]  /*1d40*/  ULEA UR12, UR13, UR8, 0xa ;  /* 0x000000080d0c7291 */ /* 0x000fe2000f8e503f */
[----:B------:R-:W-:Y:S01]  /*1d50*/  WARPGROUP.ARRIVE ;  /* 0x00000000000079c5 */ /* 0x000fe20000000000 */
[----:B------:R-:W-:Y:S01]  /*1d60*/  ULEA UR11, UR13, UR45, 0xc ;  /* 0x0000002d0d0b7291 */ /* 0x000fe2000f8e603f */
[----:B------:R-:W-:Y:S01]  /*1d70*/  UMOV UR7, 0x40000040 ;  /* 0x4000004000077882 */ /* 0x000fe20000000000 */
[----:B------:R-:W-:Y:S02]  /*1d80*/  UMOV UR5, 0x40000040 ;  /* 0x4000004000057882 */ /* 0x000fe40000000000 */
[----:B------:R-:W-:Y:S01]  /*1d90*/  UIADD3 UR14, UR11, 0x400, URZ ;  /* 0x000004000b0e7890 */ /* 0x000fe2000fffe03f */
[----:B------:R-:W-:Y:S02]  /*1da0*/  UMOV UR6, UR12 ;  /* 0x0000000c00067c82 */ /* 0x000fe40008000000 */
[----:B------:R-:W-:Y:S02]  /*1db0*/  UMOV UR4, UR11 ;  /* 0x0000000b00047c82 */ /* 0x000fe40008000000 */
[----:B------:R-:W-:Y:S01]  /*1dc0*/  HGMMA.64x64x8.F32.TF32 R56, gdesc[UR4], R56, gsb0 ;  /* 0x04e00000043879f0 */ /* 0x000fe20008002838 */
[----:B------:R-:W-:Y:S01]  /*1dd0*/  UMOV UR5, 0x40000040 ;  /* 0x4000004000057882 */ /* 0x000fe20000000000 */
[----:B------:R-:W-:Y:S01]  /*1de0*/  UMOV UR4, UR14 ;  /* 0x0000000e00047c82 */ /* 0x000fe20008000000 */
[----:B------:R-:W-:Y:S01]  /*1df0*/  UIADD3 UR14, UR11, 0x402, URZ ;  /* 0x000004020b0e7890 */ /* 0x000fe2000fffe03f */
[----:B------:R-:W-:-:S02]  /*1e00*/  WARPGROUP.DEPBAR.LE gsb0, 0x0 ;  /* 0x00008000000079c5 */ /* 0x000fc40000010000 */
        /* <DEDUP_REMOVED lines=76> */
[----:B------:R-:W-:Y:S02]  /*22d0*/  WARPGROUP.DEPBAR.LE gsb0, 0x0 ;  /* 0x00008000000079c5 */ /* 0x000fe40000010000 */
[----:B------:R-:W-:-:S06]  /*22e0*/  WARPGROUP.ARRIVE ;  /* 0x00000000000079c5 */ /* 0x000fcc0000000000 */
[----:B------:R-:W-:Y:S01]  /*22f0*/  HGMMA.64x64x8.F32.TF32 R24, gdesc[UR4], R24, gsb0 ;  /* 0x04e00000041879f0 */ /* 0x000fe20008002818 */
[----:B------:R-:W-:Y:S02]  /*2300*/  UIADD3 UR6, UR12, 0x206, URZ ;  /* 0x000002060c067890 */ /* 0x000fe4000fffe03f */
[----:B------:R-:W-:Y:S01]  /*2310*/  UIADD3 UR4, UR11, 0x806, URZ ;  /* 0x000008060b047890 */ /* 0x000fe2000fffe03f */
[----:B------:R-:W-:Y:S01]  /*2320*/  UMOV UR7, 0x40000040 ;  /* 0x4000004000077882 */ /* 0x000fe20000000000 */
[----:B------:R-:W-:Y:S01]  /*2330*/  UMOV UR5, 0x40000040 ;  /* 0x4000004000057882 */ /* 0x000fe20000000000 */
[----:B------:R-:W-:Y:S01]  /*2340*/  UIADD3 UR11, UR11, 0xc06, URZ ;  /* 0x00000c060b0b7890 */ /* 0x000fe2000fffe03f */
        /* <DEDUP_REMOVED lines=10> */
[----:B------:R-:W-:Y:S01]  /*23f0*/  BPT.TRAP 0x1 ;  /* 0x000000040000795c */ /* 0x000fe20000300000 */
.L_x_23:
[----:B------:R-:W-:Y:S01]  /*2400*/  ULEA UR10, UR9, UR10, 0x3 ;  /* 0x0000000a090a7291 */ /* 0x000fe2000f8e183f */
[----:B------:R-:W-:-:S03]  /*2410*/  ISETP.GT.U32.AND P1, PT, R18, 0x1, PT ;  /* 0x000000011200780c */ /* 0x000fc60003f24070 */
[----:B------:R-:W-:-:S04]  /*2420*/  UIADD3 UR10, UR10, 0x18, URZ ;  /* 0x000000180a0a7890 */ /* 0x000fc8000fffe03f */
[----:B------:R-:W-:-:S09]  /*2430*/  UPRMT UR10, URZ, 0x654, UR10 ;  /* 0x000006543f0a7896 */ /* 0x000fd2000800000a */
[----:B------:R-:W-:Y:S01]  /*2440*/  SYNCS.ARRIVE.TRANS64.RED.A1T0 RZ, [UR10], RZ ;  /* 0x000000ffffff79a7 */ /* 0x000fe2000810040a */
[----:B------:R-:W-:Y:S05]  /*2450*/  @P1 BRA `(.L_x_24) ;  /* 0x0000000000041947 */ /* 0x000fea0003800000 */
[----:B------:R-:W-:Y:S01]  /*2460*/  BPT.TRAP 0x1 ;  /* 0x000000040000795c */ /* 0x000fe20000300000 */
.L_x_24:
[----:B------:R-:W-:Y:S01]  /*2470*/  UIADD3 UR13, UR13, 0x1, URZ ;  /* 0x000000010d0d7890 */ /* 0x000fe2000fffe03f */
[C---:B------:R-:W-:Y:S01]  /*2480*/  ISETP.GT.AND P1, PT, R0.reuse, 0x1, PT ;  /* 0x000000010000780c */ /* 0x040fe20003f24270 */
[----:B------:R-:W-:Y:S01]  /*2490*/  UIADD3 UR9, UR9, 0x1, URZ ;  /* 0x0000000109097890 */ /* 0x000fe2000fffe03f */
[----:B------:R-:W-:Y:S01]  /*24a0*/  VIADD R0, R0, 0xffffffff ;  /* 0xffffffff00007836 */ /* 0x000fe20000000000 */
[----:B------:R-:W-:Y:S02]  /*24b0*/  UISETP.NE.AND UP0, UPT, UR13, 0x3, UPT ;  /* 0x000000030d00788c */ /* 0x000fe4000bf05270 */
[----:B------:R-:W-:Y:S02]  /*24c0*/  UISETP.NE.AND UP1, UPT, UR9, 0x3, UPT ;  /* 0x000000030900788c */ /* 0x000fe4000bf25270 */
[----:B------:R-:W-:Y:S02]  /*24d0*/  USEL UR4, URZ, 0x1, UP0 ;  /* 0x000000013f047887 */ /* 0x000fe40008000000 */
[----:B------:R-:W-:-:S02]  /*24e0*/  USEL UR13, UR13, URZ, UP0 ;  /* 0x0000003f0d0d7287 */ /* 0x000fc40008000000 */
[----:B------:R-:W-:Y:S02]  /*24f0*/  USEL UR9, UR9, URZ, UP1 ;  /* 0x0000003f09097287 */ /* 0x000fe40008800000 */
[----:B------:R-:W-:Y:S01]  /*2500*/  LOP3.LUT R5, R5, UR4, RZ, 0x3c, !PT ;  /* 0x0000000405057c12 */ /* 0x000fe2000f8e3cff */
[----:B------:R-:W-:Y:S09]  /*2510*/  @P1 BRA `(.L_x_25) ;  /* 0xfffffff400d41947 */ /* 0x000ff2000383ffff */
.L_x_18:
[----:B01----:R-:W0:Y:S02]  /*2520*/  LDC R0, c[0x0][0x28c] ;  /* 0x0000a300ff007b82 */ /* 0x003e240000000800 */
[----:B0-----:R-:W-:-:S13]  /*2530*/  ISETP.GE.AND P1, PT, R0, 0x1, PT ;  /* 0x000000010000780c */ /* 0x001fda0003f26270 */
[----:B------:R-:W-:Y:S05]  /*2540*/  @!P1 BRA `(.L_x_26) ;  /* 0x0000000000409947 */ /* 0x000fea0003800000 */
[----:B------:R-:W-:Y:S05]  /*2550*/  @!P0 BRA `(.L_x_27) ;  /* 0x0000000000048947 */ /* 0x000fea0003800000 */
[----:B------:R-:W-:Y:S01]  /*2560*/  BPT.TRAP 0x1 ;  /* 0x000000040000795c */ /* 0x000fe20000300000 */
.L_x_27:
[----:B------:R-:W0:Y:S01]  /*2570*/  S2UR UR7, SR_CgaCtaId ;  /* 0x00000000000779c3 */ /* 0x000e220000008800 */
[----:B------:R-:W-:Y:S01]  /*2580*/  UIADD3 UR6, UR44, UR42, URZ ;  /* 0x0000002a2c067290 */ /* 0x000fe2000fffe03f */
[----:B------:R-:W-:-:S03]  /*2590*/  ISETP.GT.U32.AND P0, PT, R18, 0x1, PT ;  /* 0x000000011200780c */ /* 0x000fc60003f04070 */
[----:B------:R-:W-:-:S04]  /*25a0*/  UIMAD.WIDE.U32 UR4, UR6, -0x55555555, URZ ;  /* 0xaaaaaaab060478a5 */ /* 0x000fc8000f8e003f */
[----:B------:R-:W-:-:S03]  /*25b0*/  USHF.R.U32.HI UR4, URZ, 0x1, UR5 ;  /* 0x000000013f047899 */ /* 0x000fc60008011605 */
[----:B------:R-:W-:Y:S01]  /*25c0*/  UMOV UR5, 0x400 ;  /* 0x0000040000057882 */ /* 0x000fe20000000000 */
[----:B------:R-:W-:Y:S02]  /*25d0*/  UIMAD UR6, UR4, -0x3, UR6 ;  /* 0xfffffffd040678a4 */ /* 0x000fe4000f8e0206 */
[----:B0-----:R-:W-:-:S04]  /*25e0*/  ULEA UR5, UR7, UR5, 0x18 ;  /* 0x0000000507057291 */ /* 0x001fc8000f8ec03f */
[----:B------:R-:W-:-:S04]  /*25f0*/  ULEA UR6, UR6, UR5, 0x3 ;  /* 0x0000000506067291 */ /* 0x000fc8000f8e183f */
[----:B------:R-:W-:-:S04]  /*2600*/  UIADD3 UR6, UR6, 0x18, URZ ;  /* 0x0000001806067890 */ /* 0x000fc8000fffe03f */
[----:B------:R-:W-:-:S09]  /*2610*/  UPRMT UR6, URZ, 0x654, UR6 ;  /* 0x000006543f067896 */ /* 0x000fd20008000006 */
[----:B------:R-:W-:Y:S01]  /*2620*/  SYNCS.ARRIVE.TRANS64.RED.A1T0 RZ, [UR6], RZ ;  /* 0x000000ffffff79a7 */ /* 0x000fe20008100406 */
[----:B------:R-:W-:Y:S05]  /*2630*/  @P0 BRA `(.L_x_26) ;  /* 0x0000000000040947 */ /* 0x000fea0003800000 */
[----:B------:R-:W-:Y:S01]  /*2640*/  BPT.TRAP 0x1 ;  /* 0x000000040000795c */ /* 0x000fe20000300000 */
.L_x_26:
[----:B------:R-:W-:Y:S01]  /*2650*/  IMAD.SHL.U32 R101, R101, 0x40, RZ ;  /* 0x0000004065657824 */ /* 0x000fe200078e00ff */
[----:B------:R-:W-:Y:S01]  /*2660*/  UIADD3 UR42, UR43, UR42, URZ ;  /* 0x0000002a2b2a7290 */ /* 0x000fe2000fffe03f */
[----:B------:R-:W-:Y:S01]  /*2670*/  SHF.R.S32.HI R9, RZ, 0x1f, R19 ;  /* 0x0000001fff097819 */ /* 0x000fe20000011413 */
[----:B------:R-:W-:Y:S01]  /*2680*/  UISETP.GE.U32.AND UP1, UPT, UR43, 0x3, UPT ;  /* 0x000000032b00788c */ /* 0x000fe2000bf26070 */
[----:B------:R-:W-:Y:S01]  /*2690*/  IMAD.SHL.U32 R3, R111, 0x100, RZ ;  /* 0x000001006f037824 */ /* 0x000fe200078e00ff */
[----:B------:R-:W-:Y:S01]  /*26a0*/  ULDC UR7, c[0x0][0x288] ;  /* 0x0000a20000077ab9 */ /* 0x000fe20000000800 */
[C---:B------:R-:W-:Y:S01]  /*26b0*/  LOP3.LUT R10, R101.reuse, 0x6, R96, 0xf8, !PT ;  /* 0x00000006650a7812 */ /* 0x040fe200078ef860 */
[----:B------:R-:W-:Y:S01]  /*26c0*/  UISETP.GT.U32.AND UP0, UPT, UR42, 0x2, UPT ;  /* 0x000000022a00788c */ /* 0x000fe2000bf04070 */
[----:B------:R-:W-:Y:S01]  /*26d0*/  ISETP.GE.AND P0, PT, R101, UR7, PT ;  /* 0x0000000765007c0c */ /* 0x000fe2000bf06270 */
[----:B------:R-:W-:Y:S01]  /*26e0*/  ULDC.64 UR4, c[0x0][0x5d0] ;  /* 0x0001740000047ab9 */ /* 0x000fe20000000a00 */
[--C-:B------:R-:W-:Y:S01]  /*26f0*/  SHF.R.S32.HI R11, RZ, 0x1f, R10.reuse ;  /* 0x0000001fff0b7819 */ /* 0x100fe2000001140a */
[----:B------:R-:W-:Y:S01]  /*2700*/  ULDC UR10, c[0x0][0x284] ;  /* 0x0000a100000a7ab9 */ /* 0x000fe20000000800 */
[----:B------:R-:W-:Y:S01]  /*2710*/  IMAD R0, R9, UR4, RZ ;  /* 0x0000000409007c24 */ /* 0x000fe2000f8e02ff */
[----:B------:R-:W-:Y:S01]  /*2720*/  UISETP.LT.U32.AND UP0, UPT, UR43, 0x3, UP0 ;  /* 0x000000032b00788c */ /* 0x000fe20008701070 */
[----:B------:R-:W-:Y:S01]  /*2730*/  ISETP.GE.OR P0, PT, R3, UR10, P0 ;  /* 0x0000000a03007c0c */ /* 0x000fe20008706670 */
[----:B------:R-:W-:Y:S01]  /*2740*/  IMAD.WIDE.U32 R4, R19, UR4, R10 ;  /* 0x0000000413047c25 */ /* 0x000fe2000f8e000a */
[----:B------:R-:W-:Y:S01]  /*2750*/  ULDC.64 UR8, c[0x0][0x5c8] ;  /* 0x0001720000087ab9 */ /* 0x000fe20000000a00 */
[----:B------:R-:W-:-:S02]  /*2760*/  USEL UR6, URZ, 0x1, !UP0 ;  /* 0x000000013f067887 */ /* 0x000fc4000c000000 */
[----:B------:R-:W-:Y:S01]  /*2770*/  IMAD R7, R19, UR5, R0 ;  /* 0x0000000513077c24 */ /* 0x000fe2000f8e0200 */
[----:B------:R-:W-:Y:S01]  /*2780*/  @UP1 UIMAD.WIDE.U32 UR4, UR42, -0x55555555, URZ ;  /* 0xaaaaaaab2a0418a5 */ /* 0x000fe2000f8e003f */
[----:B------:R-:W-:Y:S01]  /*2790*/  IMAD.WIDE R110, R111, 0x100, R22 ;  /* 0x000001006f6e7825 */ /* 0x000fe200078e0216 */
[----:B------:R-:W-:Y:S02]  /*27a0*/  ULOP3.LUT UR40, UR40, UR6, URZ, 0x3c, !UPT ;  /* 0x0000000628287292 */ /* 0x000fe4000f8e3c3f */
[----:B------:R-:W-:Y:S01]  /*27b0*/  @UP1 USHF.R.U32.HI UR4, URZ, 0x1, UR5 ;  /* 0x000000013f041899 */ /* 0x000fe20008011605 */
[----:B------:R-:W-:Y:S02]  /*27c0*/  IMAD.IADD R5, R5, 0x1, R7 ;  /* 0x0000000105057824 */ /* 0x000fe400078e0207 */
[----:B------:R-:W-:Y:S01]  /*27d0*/  IMAD R7, R111, UR8, RZ ;  /* 0x000000086f077c24 */ /* 0x000fe2000f8e02ff */
[----:B------:R-:W-:Y:S01]  /*27e0*/  @UP1 ULOP3.LUT UR40, UR40, 0x1, UR4, 0x78, !UPT ;  /* 0x0000000128281892 */ /* 0x000fe2000f8e7804 */
[----:B------:R-:W-:-:S04]  /*27f0*/  IMAD.WIDE.U32 R112, R110, UR8, R4 ;  /* 0x000000086e707c25 */ /* 0x000fc8000f8e0004 */
[----:B------:R-:W-:Y:S02]  /*2800*/  IMAD R7, R110, UR9, R7 ;  /* 0x000000096e077c24 */ /* 0x000fe4000f8e0207 */
[----:B------:R-:W-:Y:S01]  /*2810*/  IMAD.MOV.U32 R0, RZ, RZ, -0x1 ;  /* 0xffffffffff007424 */ /* 0x000fe200078e00ff */
[----:B------:R-:W-:Y:S06]  /*2820*/  @P0 BRA `(.L_x_28) ;  /* 0x00000048002c0947 */ /* 0x000fec0003800000 */
[----:B-----5:R-:W-:Y:S01]  /*2830*/  FSETP.NEU.AND P1, PT, R89, RZ, PT ;  /* 0x000000ff5900720b */ /* 0x020fe20003f2d000 */
[----:B------:R-:W-:Y:S01]  /*2840*/  IMAD.IADD R4, R95, 0x1, -R101 ;  /* 0x000000015f047824 */ /* 0x000fe200078e0a65 */
[----:B------:R-:W-:Y:S01]  /*2850*/  BSSY B0, `(.L_x_28) ;  /* 0x0000488000007945 */ /* 0x000fe20003800000 */
[----:B------:R-:W-:Y:S02]  /*2860*/  IMAD.IADD R3, R100, 0x1, -R3 ;  /* 0x0000000164037824 */ /* 0x000fe400078e0a03 */
[----:B------:R-:W-:Y:S01]  /*2870*/  IMAD.IADD R21, R113, 0x1, R7 ;  /* 0x0000000171157824 */ /* 0x000fe200078e0207 */
[----:B------:R-:W-:-:S04]  /*2880*/  ISETP.GT.AND P6, PT, R4, RZ, PT ;  /* 0x000000ff0400720c */ /* 0x000fc80003fc4270 */
[----:B------:R-:W-:-:S03]  /*2890*/  ISETP.GT.AND P0, PT, R3, RZ, P6 ;  /* 0x000000ff0300720c */ /* 0x000fc60003704270 */
[----:B------:R-:W-:Y:S10]  /*28a0*/  @!P1 BRA `(.L_x_29) ;  /* 0x0000003000949947 */ /* 0x000ff40003800000 */
[----:B------:R-:W0:Y:S01]  /*28b0*/  LDC.64 R14, c[0x0][0x5b8] ;  /* 0x00016e00ff0e7b82 */ /* 0x000e220000000a00 */
[----:B------:R-:W-:-:S07]  /*28c0*/  ULDC.64 UR4, c[0x0][0x5c0] ;  /* 0x0001700000047ab9 */ /* 0x000fce0000000a00 */
[----:B------:R-:W1:Y:S08]  /*28d0*/  LDC.64 R106, c[0x0][0x5b0] ;  /* 0x00016c00ff6a7b82 */ /* 0x000e700000000a00 */
[----:B------:R-:W2:Y:S01]  /*28e0*/  LDC.64 R12, c[0x0][0x5a8] ;  /* 0x00016a00ff0c7b82 */ /* 0x000ea20000000a00 */
[-C--:B0-----:R-:W-:Y:S02]  /*28f0*/  IMAD R6, R9, R14.reuse, RZ ;  /* 0x0000000e09067224 */ /* 0x081fe400078e02ff */
[----:B------:R-:W-:-:S04]  /*2900*/  IMAD.WIDE.U32 R102, R19, R14, R10 ;  /* 0x0000000e13667225 */ /* 0x000fc800078e000a */
[----:B------:R-:W-:Y:S02]  /*2910*/  IMAD R123, R19, R15, R6 ;  /* 0x0000000f137b7224 */ /* 0x000fe400078e0206 */
[-C--:B-1----:R-:W-:Y:S02]  /*2920*/  IMAD R5, R111, R106.reuse, RZ ;  /* 0x0000006a6f057224 */ /* 0x082fe400078e02ff */
[----:B------:R-:W-:Y:S02]  /*2930*/  IMAD.IADD R105, R103, 0x1, R123 ;  /* 0x0000000167697824 */ /* 0x000fe400078e027b */
[----:B------:R-:W-:Y:S02]  /*2940*/  IMAD.MOV.U32 R104, RZ, RZ, R102 ;  /* 0x000000ffff687224 */ /* 0x000fe400078e0066 */
[C---:B------:R-:W-:Y:S02]  /*2950*/  IMAD R101, R110.reuse, R107, R5 ;  /* 0x0000006b6e657224 */ /* 0x040fe400078e0205 */
[----:B------:R-:W-:-:S04]  /*2960*/  IMAD.WIDE.U32 R6, R110, R106, R104 ;  /* 0x0000006a6e067225 */ /* 0x000fc800078e0068 */
[----:B------:R-:W-:Y:S01]  /*2970*/  IMAD.IADD R5, R7, 0x1, R101 ;  /* 0x0000000107057824 */ /* 0x000fe200078e0265 */
[----:B--2---:R-:W-:-:S04]  /*2980*/  LEA R8, P1, R6, R12, 0x2 ;  /* 0x0000000c06087211 */ /* 0x004fc800078210ff */
[----:B------:R-:W-:-:S05]  /*2990*/  LEA.HI.X R9, R6, R13, R5, 0x2, P1 ;  /* 0x0000000d06097211 */ /* 0x000fca00008f1405 */
[----:B------:R-:W2:Y:S01]  /*29a0*/  @P0 LDG.E.LTC128B R5, desc[UR36][R8.64] ;  /* 0x0000002408050981 */ /* 0x000ea2000c1e1920 */
[----:B------:R-:W-:Y:S01]  /*29b0*/  LEA R20, P1, R112, UR4, 0x2 ;  /* 0x0000000470147c11 */ /* 0x000fe2000f8210ff */
[-C--:B------:R-:W-:Y:S01]  /*29c0*/  IMAD.WIDE.U32 R6, R110, R106.reuse, R10 ;  /* 0x0000006a6e067225 */ /* 0x080fe200078e000a */
[----:B------:R-:W-:Y:S01]  /*29d0*/  ISETP.GT.AND P4, PT, R4, 0x1, PT ;  /* 0x000000010400780c */ /* 0x000fe20003f84270 */
[----:B------:R-:W-:Y:S01]  /*29e0*/  BSSY B1, `(.L_x_30) ;  /* 0x0000013000017945 */ /* 0x000fe20003800000 */
[----:B------:R-:W-:Y:S01]  /*29f0*/  LEA.HI.X R21, R112, UR5, R21, 0x2, P1 ;  /* 0x0000000570157c11 */ /* 0x000fe200088f1415 */
[----:B------:R-:W-:Y:S01]  /*2a00*/  IMAD.IADD R7, R101, 0x1, R7 ;  /* 0x0000000165077824 */ /* 0x000fe200078e0207 */
[----:B------:R-:W-:Y:S01]  /*2a10*/  ISETP.GT.AND P1, PT, R3, RZ, P4 ;  /* 0x000000ff0300720c */ /* 0x000fe20002724270 */
[C---:B------:R-:W-:Y:S01]  /*2a20*/  IMAD.SHL.U32 R112, R106.reuse, 0x8, RZ ;  /* 0x000000086a707824 */ /* 0x040fe200078e00ff */
[----:B------:R-:W-:Y:S02]  /*2a30*/  SHF.L.U64.HI R113, R106, 0x3, R107 ;  /* 0x000000036a717819 */ /* 0x000fe4000001026b */
[----:B------:R-:W-:Y:S01]  /*2a40*/  P2R R117, PR, RZ, 0x10 ;  /* 0x00000010ff757803 */ /* 0x000fe20000000000 */
[----:B------:R-:W-:Y:S01]  /*2a50*/  IMAD.WIDE.U32 R114, R110, R106, R112 ;  /* 0x0000006a6e727225 */ /* 0x000fe200078e0070 */
[----:B--2---:R-:W-:-:S05]  /*2a60*/  LOP3.LUT R108, R5, 0xffffe000, RZ, 0xc0, !PT ;  /* 0xffffe000056c7812 */ /* 0x004fca00078ec0ff */
[----:B------:R-:W-:Y:S01]  /*2a70*/  FMUL R15, R108, R89 ;  /* 0x000000596c0f7220 */ /* 0x000fe20000400000 */
[----:B------:R-:W-:-:S04]  /*2a80*/  IMAD.WIDE.U32 R108, R19, R14, R6 ;  /* 0x0000000e136c7225 */ /* 0x000fc800078e0006 */
[----:B------:R-:W-:Y:S01]  /*2a90*/  FFMA R15, R56, R88, R15 ;  /* 0x00000058380f7223 */ /* 0x000fe2000000000f */
[----:B------:R-:W-:Y:S01]  /*2aa0*/  IMAD.IADD R7, R123, 0x1, R109 ;  /* 0x000000017b077824 */ /* 0x000fe200078e026d */
[----:B------:R-:W-:-:S03]  /*2ab0*/  LEA R6, P2, R108, R12, 0x2 ;  /* 0x0000000c6c067211 */ /* 0x000fc600078410ff */
[----:B------:R-:W-:Y:S02]  /*2ac0*/  F2FP.TF32.F32.PACK_B R15, R15 ;  /* 0x0000000fff0f723e */ /* 0x000fe400024050ff */
[----:B------:R-:W-:-:S03]  /*2ad0*/  LEA.HI.X R7, R108, R13, R7, 0x2, P2 ;  /* 0x0000000d6c077211 */ /* 0x000fc600010f1407 */
[----:B------:R0:W-:Y:S01]  /*2ae0*/  @P0 STG.E desc[UR36][R20.64], R15 ;  /* 0x0000000f14000986 */ /* 0x0001e2000c101924 */
[----:B------:R-:W-:Y:S05]  /*2af0*/  @!P1 BRA `(.L_x_31) ;  /* 0x0000000000049947 */ /* 0x000fea0003800000 */
[----:B------:R1:W5:Y:S02]  /*2b00*/  LDG.E.LTC128B R5, desc[UR36][R6.64+0x4] ;  /* 0x0000042406057981 */ /* 0x000364000c1e1920 */
.L_x_31:
[----:B------:R-:W-:Y:S05]  /*2b10*/  BSYNC B1 ;  /* 0x0000000000017941 */ /* 0x000fea0003800000 */
.L_x_30:
[----:B-----5:R-:W-:Y:S01]  /*2b20*/  LOP3.LUT R8, R5, 0xffffe000, RZ, 0xc0, !PT ;  /* 0xffffe00005087812 */ /* 0x020fe200078ec0ff */
[----:B0-----:R-:W-:Y:S01]  /*2b30*/  IMAD.IADD R15, R101, 0x1, R115 ;  /* 0x00000001650f7824 */ /* 0x001fe200078e0273 */
[----:B------:R-:W-:Y:S01]  /*2b40*/  IADD3 R9, P2, R102, R114, RZ ;  /* 0x0000007266097210 */ /* 0x000fe20007f5e0ff */
[----:B------:R-:W-:Y:S01]  /*2b50*/  IMAD.MOV.U32 R101, RZ, RZ, R5 ;  /* 0x000000ffff657224 */ /* 0x000fe200078e0005 */
[----:B------:R-:W-:Y:S01]  /*2b60*/  ISETP.GT.AND P0, PT, R3, 0x8, P6 ;  /* 0x000000080300780c */ /* 0x000fe20003704270 */
[----:B------:R-:W-:Y:S02]  /*2b70*/  FMUL R8, R8, R89 ;  /* 0x0000005908087220 */ /* 0x000fe40000400000 */
[----:B------:R-:W-:Y:S02]  /*2b80*/  IMAD.X R56, R15, 0x1, R105, P2 ;  /* 0x000000010f387824 */ /* 0x000fe400010e0669 */
[----:B------:R-:W-:Y:S01]  /*2b90*/  FFMA R57, R57, R88, R8 ;  /* 0x0000005839397223 */ /* 0x000fe20000000008 */
[----:B------:R-:W-:-:S04]  /*2ba0*/  LEA R8, P2, R9, R12, 0x2 ;  /* 0x0000000c09087211 */ /* 0x000fc800078410ff */
[----:B------:R-:W-:Y:S02]  /*2bb0*/  F2FP.TF32.F32.PACK_B R57, R57 ;  /* 0x00000039ff39723e */ /* 0x000fe400024050ff */
[----:B------:R-:W-:-:S03]  /*2bc0*/  LEA.HI.X R9, R9, R13, R56, 0x2, P2 ;  /* 0x0000000d09097211 */ /* 0x000fc600010f1438 */
[----:B------:R0:W-:Y:S04]  /*2bd0*/  @P1 STG.E desc[UR36][R20.64+0x4], R57 ;  /* 0x0000043914001986 */ /* 0x0001e8000c101924 */
[----:B------:R-:W2:Y:S01]  /*2be0*/  @P0 LDG.E.LTC128B R101, desc[UR36][R8.64] ;  /* 0x0000002408650981 */ /* 0x000ea2000c1e1920 */
[----:B------:R-:W-:Y:S01]  /*2bf0*/  IADD3 R114, P1, R10, R114, RZ ;  /* 0x000000720a727210 */ /* 0x000fe20007f3e0ff */
[C---:B------:R-:W-:Y:S01]  /*2c00*/  IMAD.SHL.U32 R119, R90.reuse, 0x4, RZ ;  /* 0x000000045a777824 */ /* 0x040fe200078e00ff */
[----:B------:R-:W-:Y:S01]  /*2c10*/  SHF.L.U64.HI R121, R90, 0x2, R93 ;  /* 0x000000025a797819 */ /* 0x000fe2000001025d */
[----:B------:R-:W-:Y:S02]  /*2c20*/  BSSY B1, `(.L_x_32) ;  /* 0x0000010000017945 */ /* 0x000fe40003800000 */
[----:B------:R-:W-:Y:S01]  /*2c30*/  IMAD.X R115, R11, 0x1, R15, P1 ;  /* 0x000000010b737824 */ /* 0x000fe200008e060f */
[----:B------:R-:W-:-:S02]  /*2c40*/  IADD3 R108, P2, R119, R20, RZ ;  /* 0x00000014776c7210 */ /* 0x000fc40007f5e0ff */
[----:B------:R-:W-:Y:S01]  /*2c50*/  ISETP.GT.AND P1, PT, R3, 0x8, P4 ;  /* 0x000000080300780c */ /* 0x000fe20002724270 */
[----:B------:R-:W-:-:S04]  /*2c60*/  IMAD.WIDE.U32 R114, R19, R14, R114 ;  /* 0x0000000e13727225 */ /* 0x000fc800078e0072 */
[----:B------:R-:W-:Y:S01]  /*2c70*/  IMAD.X R109, R121, 0x1, R21, P2 ;  /* 0x00000001796d7824 */ /* 0x000fe200010e0615 */
[----:B--2---:R-:W-:-:S05]  /*2c80*/  LOP3.LUT R56, R101, 0xffffe000, RZ, 0xc0, !PT ;  /* 0xffffe00065387812 */ /* 0x004fca00078ec0ff */
[----:B------:R-:W-:Y:S01]  /*2c90*/  FMUL R5, R56, R89 ;  /* 0x0000005938057220 */ /* 0x000fe20000400000 */
[----:B------:R-:W-:-:S03]  /*2ca0*/  LEA R56, P3, R114, R12, 0x2 ;  /* 0x0000000c72387211 */ /* 0x000fc600078610ff */
[----:B------:R-:W-:Y:S01]  /*2cb0*/  FFMA R15, R58, R88, R5 ;  /* 0x000000583a0f7223 */ /* 0x000fe20000000005 */
[----:B------:R-:W-:-:S04]  /*2cc0*/  IMAD.IADD R5, R123, 0x1, R115 ;  /* 0x000000017b057824 */ /* 0x000fc800078e0273 */
[----:B------:R-:W-:Y:S02]  /*2cd0*/  F2FP.TF32.F32.PACK_B R15, R15 ;  /* 0x0000000fff0f723e */ /* 0x000fe400024050ff */
[----:B0-----:R-:W-:-:S03]  /*2ce0*/  LEA.HI.X R57, R114, R13, R5, 0x2, P3 ;  /* 0x0000000d72397211 */ /* 0x001fc600018f1405 */
[----:B------:R0:W-:Y:S01]  /*2cf0*/  @P0 STG.E desc[UR36][R108.64], R15 ;  /* 0x0000000f6c000986 */ /* 0x0001e2000c101924 */
[----:B------:R-:W-:Y:S05]  /*2d00*/  @!P1 BRA `(.L_x_33) ;  /* 0x0000000000049947 */ /* 0x000fea0003800000 */
[----:B------:R2:W5:Y:S02]  /*2d10*/  LDG.E.LTC128B R101, desc[UR36][R56.64+0x4] ;  /* 0x0000042438657981 */ /* 0x000564000c1e1920 */
.L_x_33:
[----:B------:R-:W-:Y:S05]  /*2d20*/  BSYNC B1 ;  /* 0x0000000000017941 */ /* 0x000fea0003800000 */
.L_x_32:
[----:B-----5:R-:W-:Y:S01]  /*2d30*/  LOP3.LUT R8, R101, 0xffffe000, RZ, 0xc0, !PT ;  /* 0xffffe00065087812 */ /* 0x020fe200078ec0ff */
[----:B------:R-:W-:Y:S01]  /*2d40*/  IMAD.MOV.U32 R58, RZ, RZ, R108 ;  /* 0x000000ffff3a7224 */ /* 0x000fe200078e006c */
[----:B------:R-:W-:Y:S01]  /*2d50*/  ISETP.GT.AND P4, PT, R4, 0x8, PT ;  /* 0x000000080400780c */ /* 0x000fe20003f84270 */
[----:B------:R-:W-:Y:S01]  /*2d60*/  BSSY B1, `(.L_x_34) ;  /* 0x000000b000017945 */ /* 0x000fe20003800000 */
[----:B0-----:R-:W-:Y:S02]  /*2d70*/  IMAD.SHL.U32 R15, R91, 0x4, RZ ;  /* 0x000000045b0f7824 */ /* 0x001fe400078e00ff */
[----:B------:R-:W-:Y:S01]  /*2d80*/  FMUL R8, R8, R89 ;  /* 0x0000005908087220 */ /* 0x000fe20000400000 */
[----:B------:R-:W-:Y:S02]  /*2d90*/  ISETP.GT.AND P0, PT, R3, RZ, P4 ;  /* 0x000000ff0300720c */ /* 0x000fe40002704270 */
[----:B------:R-:W-:Y:S01]  /*2da0*/  P2R R118, PR, RZ, 0x10 ;  /* 0x00000010ff767803 */ /* 0x000fe20000000000 */
[----:B------:R-:W-:Y:S01]  /*2db0*/  FFMA R5, R59, R88, R8 ;  /* 0x000000583b057223 */ /* 0x000fe20000000008 */
[----:B------:R-:W-:-:S04]  /*2dc0*/  IMAD.MOV.U32 R59, RZ, RZ, R109 ;  /* 0x000000ffff3b7224 */ /* 0x000fc800078e006d */
[----:B------:R-:W-:-:S05]  /*2dd0*/  F2FP.TF32.F32.PACK_B R5, R5 ;  /* 0x00000005ff05723e */ /* 0x000fca00024050ff */
[----:B------:R0:W-:Y:S01]  /*2de0*/  @P1 STG.E desc[UR36][R58.64+0x4], R5 ;  /* 0x000004053a001986 */ /* 0x0001e2000c101924 */
[----:B------:R-:W-:Y:S05]  /*2df0*/  @!P0 BRA `(.L_x_35) ;  /* 0x0000000000048947 */ /* 0x000fea0003800000 */
[----:B------:R3:W5:Y:S02]  /*2e00*/  LDG.E.LTC128B R101, desc[UR36][R6.64+0x20] ;  /* 0x0000202406657981 */ /* 0x000764000c1e1920 */
.L_x_35:
[----:B------:R-:W-:Y:S05]  /*2e10*/  BSYNC B1 ;  /* 0x0000000000017941 */ /* 0x000fea0003800000 */
.L_x_34:
[----:B-----5:R-:W-:Y:S01]  /*2e20*/  LOP3.LUT R114, R101, 0xffffe000, RZ, 0xc0, !PT ;  /* 0xffffe00065727812 */ /* 0x020fe200078ec0ff */
[----:B------:R-:W-:Y:S01]  /*2e30*/  BSSY B1, `(.L_x_36) ;  /* 0x000000d000017945 */ /* 0x000fe20003800000 */
[----:B0-----:R-:W-:Y:S02]  /*2e40*/  SHF.L.U64.HI R5, R91, 0x2, R92 ;  /* 0x000000025b057819 */ /* 0x001fe4000001025c */
[----:B------:R-:W-:Y:S01]  /*2e50*/  IADD3 R8, P1, P2, R15, R20, R119 ;  /* 0x000000140f087210 */ /* 0x000fe20007a3e077 */
[----:B------:R-:W-:Y:S01]  /*2e60*/  FMUL R115, R114, R89 ;  /* 0x0000005972737220 */ /* 0x000fe20000400000 */
[----:B------:R-:W-:Y:S02]  /*2e70*/  ISETP.GT.AND P3, PT, R4, 0x9, PT ;  /* 0x000000090400780c */ /* 0x000fe40003f64270 */
[----:B------:R-:W-:Y:S01]  /*2e80*/  IADD3.X R9, R5, R21, R121, P1, P2 ;  /* 0x0000001505097210 */ /* 0x000fe20000fe4479 */
[----:B------:R-:W-:Y:S01]  /*2e90*/  FFMA R115, R60, R88, R115 ;  /* 0x000000583c737223 */ /* 0x000fe20000000073 */
[----:B------:R-:W-:-:S02]  /*2ea0*/  ISETP.GT.AND P1, PT, R3, RZ, P3 ;  /* 0x000000ff0300720c */ /* 0x000fc40001f24270 */
[----:B------:R-:W-:Y:S02]  /*2eb0*/  P2R R114, PR, RZ, 0x8 ;  /* 0x00000008ff727803 */ /* 0x000fe40000000000 */
[----:B------:R-:W-:-:S05]  /*2ec0*/  F2FP.TF32.F32.PACK_B R115, R115 ;  /* 0x00000073ff73723e */ /* 0x000fca00024050ff */
[----:B------:R0:W-:Y:S04]  /*2ed0*/  @P0 STG.E desc[UR36][R20.64+0x20], R115 ;  /* 0x0000207314000986 */ /* 0x0001e8000c101924 */
[----:B------:R-:W-:Y:S05]  /*2ee0*/  @!P1 BRA `(.L_x_37) ;  /* 0x0000000000049947 */ /* 0x000fea0003800000 */
[----:B------:R4:W5:Y:S02]  /*2ef0*/  LDG.E.LTC128B R101, desc[UR36][R6.64+0x24] ;  /* 0x0000242406657981 */ /* 0x000964000c1e1920 */
.L_x_37:
[----:B------:R-:W-:Y:S05]  /*2f00*/  BSYNC B1 ;  /* 0x0000000000017941 */ /* 0x000fea0003800000 */
.L_x_36:
[----:B-----5:R-:W-:Y:S01]  /*2f10*/  LOP3.LUT R60, R101, 0xffffe000, RZ, 0xc0, !PT ;  /* 0xffffe000653c7812 */ /* 0x020fe200078ec0ff */
[----:B------:R-:W-:Y:S01]  /*2f20*/  BSSY B1, `(.L_x_38) ;  /* 0x0000008000017945 */ /* 0x000fe20003800000 */
[----:B------:R-:W-:-:S03]  /*2f30*/  ISETP.GT.AND P0, PT, R3, 0x8, P4 ;  /* 0x000000080300780c */ /* 0x000fc60002704270 */
[----:B------:R-:W-:-:S04]  /*2f40*/  FMUL R60, R60, R89 ;  /* 0x000000593c3c7220 */ /* 0x000fc80000400000 */
[----:B------:R-:W-:-:S05]  /*2f50*/  FFMA R61, R61, R88, R60 ;  /* 0x000000583d3d7223 */ /* 0x000fca000000003c */
[----:B------:R-:W-:-:S05]  /*2f60*/  F2FP.TF32.F32.PACK_B R61, R61 ;  /* 0x0000003dff3d723e */ /* 0x000fca00024050ff */
[----:B------:R0:W-:Y:S01]  /*2f70*/  @P1 STG.E desc[UR36][R20.64+0x24], R61 ;  /* 0x0000243d14001986 */ /* 0x0001e2000c101924 */
[----:B------:R-:W-:Y:S05]  /*2f80*/  @!P0 BRA `(.L_x_39) ;  /* 0x0000000000048947 */ /* 0x000fea0003800000 */
[----:B------:R0:W5:Y:S02]  /*2f90*/  LDG.E.LTC128B R101, desc[UR36][R56.64+0x20] ;  /* 0x0000202438657981 */ /* 0x000164000c1e1920 */
.L_x_39:
[----:B------:R-:W-:Y:S05]  /*2fa0*/  BSYNC B1 ;  /* 0x0000000000017941 */ /* 0x000fea0003800000 */
.L_x_38:
[----:B-----5:R-:W-:Y:S01]  /*2fb0*/  LOP3.LUT R60, R101, 0xffffe000, RZ, 0xc0, !PT ;  /* 0xffffe000653c7812 */ /* 0x020fe200078ec0ff */
[----:B------:R-:W-:Y:S01]  /*2fc0*/  BSSY B1, `(.L_x_40) ;  /* 0x0000008000017945 */ /* 0x000fe20003800000 */
[----:B------:R-:W-:-:S03]  /*2fd0*/  ISETP.GT.AND P1, PT, R3, 0x8, P3 ;  /* 0x000000080300780c */ /* 0x000fc60001f24270 */
[----:B0-----:R-:W-:-:S04]  /*2fe0*/  FMUL R61, R60, R89 ;  /* 0x000000593c3d7220 */ /* 0x001fc80000400000 */
[----:B------:R-:W-:-:S05]  /*2ff0*/  FFMA R61, R62, R88, R61 ;  /* 0x000000583e3d7223 */ /* 0x000fca000000003d */
[----:B------:R-:W-:-:S05]  /*3000*/  F2FP.TF32.F32.PACK_B R61, R61 ;  /* 0x0000003dff3d723e */ /* 0x000fca00024050ff */
[----:B------:R0:W-:Y:S01]  /*3010*/  @P0 STG.E desc[UR36][R58.64+0x20], R61 ;  /* 0x0000203d3a000986 */ /* 0x0001e2000c101924 */
[----:B------:R-:W-:Y:S05]  /*3020*/  @!P1 BRA `(.L_x_41) ;  /* 0x0000000000049947 */ /* 0x000fea0003800000 */
[----:B------:R0:W5:Y:S02]  /*3030*/  LDG.E.LTC128B R101, desc[UR36][R56.64+0x24] ;  /* 0x0000242438657981 */ /* 0x000164000c1e1920 */
.L_x_41:
[----:B------:R-:W-:Y:S05]  /*3040*/  BSYNC B1 ;  /* 0x0000000000017941 */ /* 0x000fea0003800000 */
.L_x_40:
[----:B-----5:R-:W-:Y:S01]  /*3050*/  LOP3.LUT R60, R101, 0xffffe000, RZ, 0xc0, !PT ;  /* 0xffffe000653c7812 */ /* 0x020fe200078ec0ff */
[----:B------:R-:W-:Y:S01]  /*3060*/  BSSY B1, `(.L_x_42) ;  /* 0x000000c000017945 */ /* 0x000fe20003800000 */
[----:B------:R-:W-:Y:S02]  /*3070*/  IADD3 R121, P0, R110, 0x80, RZ ;  /* 0x000000806e797810 */ /* 0x000fe40007f1e0ff */
[----:B------:R-:W-:Y:S01]  /*3080*/  ISETP.GT.AND P2, PT, R4, 0x10, PT ;  /* 0x000000100400780c */ /* 0x000fe20003f44270 */
[----:B------:R-:W-:Y:S02]  /*3090*/  FMUL R60, R60, R89 ;  /* 0x000000593c3c7220 */ /* 0x000fe40000400000 */
[----:B------:R-:W-:Y:S01]  /*30a0*/  IMAD.X R111, RZ, RZ, R111, P0 ;  /* 0x000000ffff6f7224 */ /* 0x000fe200000e066f */
[----:B------:R-:W-:Y:S01]  /*30b0*/  ISETP.GT.AND P0, PT, R3, RZ, P2 ;  /* 0x000000ff0300720c */ /* 0x000fe20001704270 */
[----:B------:R-:W-:Y:S01]  /*30c0*/  FFMA R63, R63, R88, R60 ;  /* 0x000000583f3f7223 */ /* 0x000fe2000000003c */
[----:B------:R-:W-:-:S04]  /*30d0*/  P2R R115, PR, RZ, 0x4 ;  /* 0x00000004ff737803 */ /* 0x000fc80000000000 */
[----:B------:R-:W-:-:S05]  /*30e0*/  F2FP.TF32.F32.PACK_B R63, R63 ;  /* 0x0000003fff3f723e */ /* 0x000fca00024050ff */
[----:B------:R0:W-:Y:S02]  /*30f0*/  @P1 STG.E desc[UR36][R58.64+0x24], R63 ;  /* 0x0000243f3a001986 */ /* 0x0001e4000c101924 */
[----:B------:R-:W-:Y:S05]  /*3100*/  @!P0 BRA `(.L_x_43) ;  /* 0x0000000000048947 */ /* 0x000fea0003800000 */
[----:B------:R0:W5:Y:S02]  /*3110*/  LDG.E.LTC128B R101, desc[UR36][R6.64+0x40] ;  /* 0x0000402406657981 */ /* 0x000164000c1e1920 */
.L_x_43:
[----:B------:R-:W-:Y:S05]  /*3120*/  BSYNC B1 ;  /* 0x0000000000017941 */ /* 0x000fea0003800000 */
.L_x_42:
[----:B-----5:R-:W-:Y:S01]  /*3130*/  LOP3.LUT R60, R101, 0xffffe000, RZ, 0xc0, !PT ;  /* 0xffffe000653c7812 */ /* 0x020fe200078ec0ff */
[-C--:B------:R-:W-:Y:S01]  /*3140*/  IMAD R62, R111, R106.reuse, RZ ;  /* 0x0000006a6f3e7224 */ /* 0x080fe200078e02ff */
[----:B------:R-:W-:Y:S01]  /*3150*/  ISETP.GT.AND P1, PT, R4, 0x11, PT ;  /* 0x000000110400780c */ /* 0x000fe20003f24270 */
[----:B------:R-:W-:Y:S02]  /*3160*/  BSSY B1, `(.L_x_44) ;  /* 0x0000020000017945 */ /* 0x000fe40003800000 */
[----:B0-----:R-:W-:Y:S01]  /*3170*/  FMUL R61, R60, R89 ;  /* 0x000000593c3d7220 */ /* 0x001fe20000400000 */
[C---:B------:R-:W-:Y:S02]  /*3180*/  IMAD R103, R121.reuse, R107, R62 ;  /* 0x0000006b79677224 */ /* 0x040fe400078e023e */
[----:B------:R-:W-:-:S04]  /*3190*/  IMAD.WIDE.U32 R62, R121, R106, R10 ;  /* 0x0000006a793e7225 */ /* 0x000fc800078e000a */
[----:B------:R-:W-:Y:S01]  /*31a0*/  FFMA R119, R64, R88, R61 ;  /* 0x0000005840777223 */ /* 0x000fe2000000003d */
[----:B------:R-:W-:-:S04]  /*31b0*/  IMAD.IADD R63, R103, 0x1, R63 ;  /* 0x00000001673f7824 */ /* 0x000fc800078e023f */
[----:B------:R-:W-:Y:S01]  /*31c0*/  F2FP.TF32.F32.PACK_B R119, R119 ;  /* 0x00000077ff77723e */ /* 0x000fe200024050ff */
[----:B------:R-:W-:-:S04]  /*31d0*/  IMAD.WIDE.U32 R60, R121, R106, R104 ;  /* 0x0000006a793c7225 */ /* 0x000fc800078e0068 */
[----:B------:R0:W-:Y:S01]  /*31e0*/  @P0 STG.E desc[UR36][R20.64+0x40], R119 ;  /* 0x0000407714000986 */ /* 0x0001e2000c101924 */
[----:B------:R-:W-:Y:S01]  /*31f0*/  IMAD.WIDE.U32 R110, R19, R14, R62 ;  /* 0x0000000e136e7225 */ /* 0x000fe200078e003e */
[----:B------:R-:W-:-:S03]  /*3200*/  LEA R62, P0, R60, R12, 0x2 ;  /* 0x0000000c3c3e7211 */ /* 0x000fc600078010ff */
[----:B------:R-:W-:Y:S02]  /*3210*/  IMAD.IADD R61, R61, 0x1, R103 ;  /* 0x000000013d3d7824 */ /* 0x000fe400078e0267 */
[----:B------:R-:W-:-:S03]  /*3220*/  IMAD.WIDE.U32 R106, R121, R106, R112 ;  /* 0x0000006a796a7225 */ /* 0x000fc600078e0070 */
[----:B------:R-:W-:Y:S01]  /*3230*/  LEA.HI.X R63, R60, R13, R61, 0x2, P0 ;  /* 0x0000000d3c3f7211 */ /* 0x000fe200000f143d */
[----:B------:R-:W-:Y:S01]  /*3240*/  IMAD.IADD R61, R123, 0x1, R111 ;  /* 0x000000017b3d7824 */ /* 0x000fe200078e026f */
[----:B------:R-:W-:Y:S01]  /*3250*/  LEA R60, P0, R110, R12, 0x2 ;  /* 0x0000000c6e3c7211 */ /* 0x000fe200078010ff */
[----:B------:R-:W-:-:S03]  /*3260*/  IMAD.IADD R103, R103, 0x1, R107 ;  /* 0x0000000167677824 */ /* 0x000fc600078e026b */
[----:B------:R-:W-:Y:S02]  /*3270*/  LEA.HI.X R61, R110, R13, R61, 0x2, P0 ;  /* 0x0000000d6e3d7211 */ /* 0x000fe400000f143d */
[----:B------:R-:W-:-:S05]  /*3280*/  IADD3 R64, P0, R102, R106, RZ ;  /* 0x0000006a66407210 */ /* 0x000fca0007f1e0ff */
[----:B------:R-:W-:Y:S01]  /*3290*/  IMAD.X R104, R103, 0x1, R105, P0 ;  /* 0x0000000167687824 */ /* 0x000fe200000e0669 */
[----:B------:R-:W-:-:S05]  /*32a0*/  IADD3 R102, P0, R10, R106, RZ ;  /* 0x0000006a0a667210 */ /* 0x000fca0007f1e0ff */
[----:B------:R-:W-:Y:S01]  /*32b0*/  IMAD.X R103, R11, 0x1, R103, P0 ;  /* 0x000000010b677824 */ /* 0x000fe200000e0667 */
[----:B------:R-:W-:Y:S01]  /*32c0*/  LEA R10, P0, R64, R12, 0x2 ;  /* 0x0000000c400a7211 */ /* 0x000fe200078010ff */
[----:B------:R-:W-:-:S03]  /*32d0*/  IMAD.WIDE.U32 R102, R19, R14, R102 ;  /* 0x0000000e13667225 */ /* 0x000fc600078e0066 */
[----:B------:R-:W-:Y:S01]  /*32e0*/  LEA.HI.X R11, R64, R13, R104, 0x2, P0 ;  /* 0x0000000d400b7211 */ /* 0x000fe200000f1468 */
[----:B------:R-:W-:Y:S01]  /*32f0*/  IMAD.IADD R14, R123, 0x1, R103 ;  /* 0x000000017b0e7824 */ /* 0x000fe200078e0267 */
[----:B------:R-:W-:-:S04]  /*3300*/  LEA R12, P0, R102, R12, 0x2 ;  /* 0x0000000c660c7211 */ /* 0x000fc800078010ff */
[----:B------:R-:W-:Y:S02]  /*3310*/  LEA.HI.X R13, R102, R13, R14, 0x2, P0 ;  /* 0x0000000d660d7211 */ /* 0x000fe400000f140e */
[----:B------:R-:W-:Y:S02]  /*3320*/  ISETP.GT.AND P0, PT, R3, RZ, P1 ;  /* 0x000000ff0300720c */ /* 0x000fe40000f04270 */
[----:B------:R-:W-:-:S11]  /*3330*/  P2R R102, PR, RZ, 0x2 ;  /* 0x00000002ff667803 */ /* 0x000fd60000000000 */
[----:B0-----:R-:W-:Y:S05]  /*3340*/  @!P0 BRA `(.L_x_45) ;  /* 0x0000000000048947 */ /* 0x001fea0003800000 */
[----:B------:R0:W5:Y:S02]  /*3350*/  LDG.E.LTC128B R101, desc[UR36][R6.64+0x44] ;  /* 0x0000442406657981 */ /* 0x000164000c1e1920 */
.L_x_45:
[----:B------:R-:W-:Y:S05]  /*3360*/  BSYNC B1 ;  /* 0x0000000000017941 */ /* 0x000fea0003800000 */
.L_x_44:
[----:B-----5:R-:W-:Y:S01]  /*3370*/  LOP3.LUT R14, R101, 0xffffe000, RZ, 0xc0, !PT ;  /* 0xffffe000650e7812 */ /* 0x020fe200078ec0ff */
[----:B------:R-:W-:Y:S04]  /*3380*/  BSSY B1, `(.L_x_46) ;  /* 0x0000008000017945 */ /* 0x000fe80003800000 */
[----:B------:R-:W-:-:S04]  /*3390*/  FMUL R14, R14, R89 ;  /* 0x000000590e0e7220 */ /* 0x000fc80000400000 */
[----:B------:R-:W-:-:S05]  /*33a0*/  FFMA R65, R65, R88, R14 ;  /* 0x0000005841417223 */ /* 0x000fca000000000e */
[----:B------:R-:W-:-:S05]  /*33b0*/  F2FP.TF32.F32.PACK_B R65, R65 ;  /* 0x00000041ff41723e */ /* 0x000fca00024050ff */
[----:B------:R0:W-:Y:S01]  /*33c0*/  @P0 STG.E desc[UR36][R20.64+0x44], R65 ;  /* 0x0000444114000986 */ /* 0x0001e2000c101924 */
[----:B------:R-:W-:-:S13]  /*33d0*/  ISETP.GT.AND P0, PT, R3, 0x8, P2 ;  /* 0x000000080300780c */ /* 0x000fda0001704270 */
[----:B0-----:R-:W-:Y:S05]  /*33e0*/  @!P0 BRA `(.L_x_47) ;  /* 0x0000000000048947 */ /* 0x001fea0003800000 */
[----:B------:R0:W5:Y:S02]  /*33f0*/  LDG.E.LTC128B R101, desc[UR36][R56.64+0x40] ;  /* 0x0000402438657981 */ /* 0x000164000c1e1920 */
.L_x_47:
[----:B------:R-:W-:Y:S05]  /*3400*/  BSYNC B1 ;  /* 0x0000000000017941 */ /* 0x000fea0003800000 */
.L_x_46:
        /* <DEDUP_REMOVED lines=9> */
.L_x_49:
[----:B------:R-:W-:Y:S05]  /*34a0*/  BSYNC B1 ;  /* 0x0000000000017941 */ /* 0x000fea0003800000 */
.L_x_48:
[----:B-----5:R-:W-:Y:S01]  /*34b0*/  LOP3.LUT R14, R101, 0xffffe000, RZ, 0xc0, !PT ;  /* 0xffffe000650e7812 */ /* 0x020fe200078ec0ff */
[----:B------:R-:W-:Y:S01]  /*34c0*/  BSSY B1, `(.L_x_50) ;  /* 0x000000a000017945 */ /* 0x000fe20003800000 */
[----:B------:R-:W-:-:S03]  /*34d0*/  ISETP.GT.AND P2, PT, R4, 0x18, PT ;  /* 0x000000180400780c */ /* 0x000fc60003f44270 */
[----:B------:R-:W-:Y:S01]  /*34e0*/  FMUL R14, R14, R89 ;  /* 0x000000590e0e7220 */ /* 0x000fe20000400000 */
[----:B------:R-:W-:-:S03]  /*34f0*/  P2R R103, PR, RZ, 0x4 ;  /* 0x00000004ff677803 */ /* 0x000fc60000000000 */
[----:B------:R-:W-:-:S05]  /*3500*/  FFMA R67, R67, R88, R14 ;  /* 0x0000005843437223 */ /* 0x000fca000000000e */
[----:B------:R-:W-:-:S05]  /*3510*/  F2FP.TF32.F32.PACK_B R67, R67 ;  /* 0x00000043ff43723e */ /* 0x000fca00024050ff */
[----:B------:R0:W-:Y:S01]  /*3520*/  @P0 STG.E desc[UR36][R58.64+0x44], R67 ;  /* 0x000044433a000986 */ /* 0x0001e2000c101924 */
[----:B------:R-:W-:-:S13]  /*3530*/  ISETP.GT.AND P0, PT, R3, RZ, P2 ;  /* 0x000000ff0300720c */ /* 0x000fda0001704270 */
[----:B0-----:R-:W-:Y:S05]  /*3540*/  @!P0 BRA `(.L_x_51) ;  /* 0x0000000000048947 */ /* 0x001fea0003800000 */
[----:B------:R0:W5:Y:S02]  /*3550*/  LDG.E.LTC128B R101, desc[UR36][R6.64+0x60] ;  /* 0x0000602406657981 */ /* 0x000164000c1e1920 */
.L_x_51:
[----:B------:R-:W-:Y:S05]  /*3560*/  BSYNC B1 ;  /* 0x0000000000017941 */ /* 0x000fea0003800000 */
.L_x_50:
[----:B-----5:R-:W-:Y:S01]  /*3570*/  LOP3.LUT R14, R101, 0xffffe000, RZ, 0xc0, !PT ;  /* 0xffffe000650e7812 */ /* 0x020fe200078ec0ff */
[----:B------:R-:W-:Y:S01]  /*3580*/  BSSY B1, `(.L_x_52) ;  /* 0x000000a000017945 */ /* 0x000fe20003800000 */
[----:B------:R-:W-:-:S03]  /*3590*/  ISETP.GT.AND P1, PT, R4, 0x19, PT ;  /* 0x000000190400780c */ /* 0x000fc60003f24270 */
[----:B------:R-:W-:-:S04]  /*35a0*/  FMUL R19, R14, R89 ;  /* 0x000000590e137220 */ /* 0x000fc80000400000 */
[----:B------:R-:W-:Y:S01]  /*35b0*/  FFMA R19, R68, R88, R19 ;  /* 0x0000005844137223 */ /* 0x000fe20000000013 */
[----:B------:R-:W-:-:S04]  /*35c0*/  P2R R68, PR, RZ, 0x2 ;  /* 0x00000002ff447803 */ /* 0x000fc80000000000 */
[----:B------:R-:W-:-:S05]  /*35d0*/  F2FP.TF32.F32.PACK_B R19, R19 ;  /* 0x00000013ff13723e */ /* 0x000fca00024050ff */
[----:B------:R0:W-:Y:S01]  /*35e0*/  @P0 STG.E desc[UR36][R20.64+0x60], R19 ;  /* 0x0000601314000986 */ /* 0x0001e2000c101924 */
[----:B------:R-:W-:-:S13]  /*35f0*/  ISETP.GT.AND P0, PT, R3, RZ, P1 ;  /* 0x000000ff0300720c */ /* 0x000fda0000f04270 */
[----:B0-----:R-:W-:Y:S05]  /*3600*/  @!P0 BRA `(.L_x_53) ;  /* 0x0000000000048947 */ /* 0x001fea0003800000 */
[----:B------:R0:W5:Y:S02]  /*3610*/  LDG.E.LTC128B R101, desc[UR36][R6.64+0x64] ;  /* 0x0000642406657981 */ /* 0x000164000c1e1920 */
.L_x_53:
[----:B------:R-:W-:Y:S05]  /*3620*/  BSYNC B1 ;  /* 0x0000000000017941 */ /* 0x000fea0003800000 */
.L_x_52:
        /* <DEDUP_REMOVED lines=9> */
.L_x_55:
[----:B------:R-:W-:Y:S05]  /*36c0*/  BSYNC B1 ;  /* 0x0000000000017941 */ /* 0x000fea0003800000 */
.L_x_54:
        /* <DEDUP_REMOVED lines=9> */
.L_x_57:
[----:B------:R-:W-:Y:S05]  /*3760*/  BSYNC B1 ;  /* 0x0000000000017941 */ /* 0x000fea0003800000 */
.L_x_56:
        /* <DEDUP_REMOVED lines=11> */
.L_x_59:
[----:B------:R-:W-:Y:S05]  /*3820*/  BSYNC B1 ;  /* 0x0000000000017941 */ /* 0x000fea0003800000 */
.L_x_58:
        /* <DEDUP_REMOVED lines=11> */
.L_x_61:
[----:B------:R-:W-:Y:S05]  /*38e0*/  BSYNC B1 ;  /* 0x0000000000017941 */ /* 0x000fea0003800000 */
.L_x_60:
        /* <DEDUP_REMOVED lines=9> */
.L_x_63:
[----:B------:R-:W-:Y:S05]  /*3980*/  BSYNC B1 ;  /* 0x0000000000017941 */ /* 0x000fea0003800000 */
.L_x_62:
        /* <DEDUP_REMOVED lines=9> */
.L_x_65:
[----:B------:R-:W-:Y:S05]  /*3a20*/  BSYNC B1 ;  /* 0x0000000000017941 */ /* 0x000fea0003800000 */
.L_x_64:
        /* <DEDUP_REMOVED lines=11> */
.L_x_67:
[----:B------:R-:W-:Y:S05]  /*3ae0*/  BSYNC B1 ;  /* 0x0000000000017941 */ /* 0x000fea0003800000 */
.L_x_66:
        /* <DEDUP_REMOVED lines=11> */
.L_x_69:
[----:B------:R-:W-:Y:S05]  /*3ba0*/  BSYNC B1 ;  /* 0x0000000000017941 */ /* 0x000fea0003800000 */
.L_x_68:
        /* <DEDUP_REMOVED lines=9> */
.L_x_71:
[----:B------:R-:W-:Y:S05]  /*3c40*/  BSYNC B1 ;  /* 0x0000000000017941 */ /* 0x000fea0003800000 */
.L_x_70:
        /* <DEDUP_REMOVED lines=9> */
.L_x_73:
[----:B------:R-:W-:Y:S05]  /*3ce0*/  BSYNC B1 ;  /* 0x0000000000017941 */ /* 0x000fea0003800000 */
.L_x_72:
[----:B-----5:R-:W-:Y:S01]  /*3cf0*/  LOP3.LUT R14, R101, 0xffffe000, RZ, 0xc0, !PT ;  /* 0xffffe000650e7812 */ /* 0x020fe200078ec0ff */
[----:B------:R-:W-:Y:S01]  /*3d00*/  BSSY B1, `(.L_x_74) ;  /* 0x0000009000017945 */ /* 0x000fe20003800000 */
[----:B------:R-:W-:-:S03]  /*3d10*/  ISETP.GT.AND P3, PT, R4, 0x30, PT ;  /* 0x000000300400780c */ /* 0x000fc60003f64270 */
[----:B------:R-:W-:-:S04]  /*3d20*/  FMUL R14, R14, R89 ;  /* 0x000000590e0e7220 */ /* 0x000fc80000400000 */
[----:B------:R-:W-:-:S05]  /*3d30*/  FFMA R79, R79, R88, R14 ;  /* 0x000000584f4f7223 */ /* 0x000fca000000000e */
[----:B------:R-:W-:-:S05]  /*3d40*/  F2FP.TF32.F32.PACK_B R79, R79 ;  /* 0x0000004fff4f723e */ /* 0x000fca00024050ff */
[----:B------:R0:W-:Y:S01]  /*3d50*/  @P0 STG.E desc[UR36][R58.64+0xa4], R79 ;  /* 0x0000a44f3a000986 */ /* 0x0001e2000c101924 */
[----:B------:R-:W-:-:S13]  /*3d60*/  ISETP.GT.AND P0, PT, R3, RZ, P3 ;  /* 0x000000ff0300720c */ /* 0x000fda0001f04270 */
[----:B0-----:R-:W-:Y:S05]  /*3d70*/  @!P0 BRA `(.L_x_75) ;  /* 0x0000000000048947 */ /* 0x001fea0003800000 */
[----:B------:R0:W5:Y:S02]  /*3d80*/  LDG.E.LTC128B R101, desc[UR36][R6.64+0xc0] ;  /* 0x0000c02406657981 */ /* 0x000164000c1e1920 */
.L_x_75:
[----:B------:R-:W-:Y:S05]  /*3d90*/  BSYNC B1 ;  /* 0x0000000000017941 */ /* 0x000fea0003800000 */
.L_x_74:
        /* <DEDUP_REMOVED lines=10> */
.L_x_77:
[----:B------:R-:W-:Y:S05]  /*3e40*/  BSYNC B1 ;  /* 0x0000000000017941 */ /* 0x000fea0003800000 */
.L_x_76:
        /* <DEDUP_REMOVED lines=9> */
.L_x_79:
[----:B------:R-:W-:Y:S05]  /*3ee0*/  BSYNC B1 ;  /* 0x0000000000017941 */ /* 0x000fea0003800000 */
.L_x_78:
        /* <DEDUP_REMOVED lines=9> */
.L_x_81:
[----:B------:R-:W-:Y:S05]  /*3f80*/  BSYNC B1 ;  /* 0x0000000000017941 */ /* 0x000fea0003800000 */
.L_x_80:
        /* <DEDUP_REMOVED lines=10> */
.L_x_83:
[----:B------:R-:W-:Y:S05]  /*4030*/  BSYNC B1 ;  /* 0x0000000000017941 */ /* 0x000fea0003800000 */
.L_x_82:
[----:B-----5:R-:W-:Y:S01]  /*4040*/  LOP3.LUT R14, R101, 0xffffe000, RZ, 0xc0, !PT ;  /* 0xffffe000650e7812 */ /* 0x020fe200078ec0ff */
[----:B------:R-:W-:Y:S04]  /*4050*/  BSSY B1, `(.L_x_84) ;  /* 0x000000f000017945 */ /* 0x000fe80003800000 */
[----:B------:R-:W-:-:S04]  /*4060*/  FMUL R19, R14, R89 ;  /* 0x000000590e137220 */ /* 0x000fc80000400000 */
[----:B------:R-:W-:-:S05]  /*4070*/  FFMA R19, R84, R88, R19 ;  /* 0x0000005854137223 */ /* 0x000fca0000000013 */
[----:B------:R-:W-:-:S05]  /*4080*/  F2FP.TF32.F32.PACK_B R19, R19 ;  /* 0x00000013ff13723e */ /* 0x000fca00024050ff */
[----:B------:R0:W-:Y:S01]  /*4090*/  @P0 STG.E desc[UR36][R20.64+0xe0], R19 ;  /* 0x0000e01314000986 */ /* 0x0001e2000c101924 */
[----:B------:R-:W-:-:S05]  /*40a0*/  IADD3 R64, P0, R15, R108, RZ ;  /* 0x0000006c0f407210 */ /* 0x000fca0007f1e0ff */
[----:B------:R-:W-:Y:S01]  /*40b0*/  IMAD.X R65, R5, 0x1, R109, P0 ;  /* 0x0000000105417824 */ /* 0x000fe200000e066d */
[----:B------:R-:W-:-:S05]  /*40c0*/  IADD3 R66, P0, R15, R108, RZ ;  /* 0x0000006c0f427210 */ /* 0x000fca0007f1e0ff */
[----:B------:R-:W-:Y:S01]  /*40d0*/  IMAD.X R67, R5, 0x1, R109, P0 ;  /* 0x0000000105437824 */ /* 0x000fe200000e066d */
[----:B------:R-:W-:-:S05]  /*40e0*/  IADD3 R14, P0, R15, R20, RZ ;  /* 0x000000140f0e7210 */ /* 0x000fca0007f1e0ff */
[----:B------:R-:W-:Y:S01]  /*40f0*/  IMAD.X R15, R5, 0x1, R21, P0 ;  /* 0x00000001050f7824 */ /* 0x000fe200000e0615 */
[----:B------:R-:W-:-:S04]  /*4100*/  ISETP.GT.AND P0, PT, R4, 0x39, PT ;  /* 0x000000390400780c */ /* 0x000fc80003f04270 */
[----:B------:R-:W-:-:S13]  /*4110*/  ISETP.GT.AND P4, PT, R3, RZ, P0 ;  /* 0x000000ff0300720c */ /* 0x000fda0000784270 */
[----:B0-----:R-:W-:Y:S05]  /*4120*/  @!P4 BRA `(.L_x_85) ;  /* 0x000000000004c947 */ /* 0x001fea0003800000 */
[----:B------:R0:W5:Y:S02]  /*4130*/  LDG.E.LTC128B R101, desc[UR36][R6.64+0xe4] ;  /* 0x0000e42406657981 */ /* 0x000164000c1e1920 */
.L_x_85:
[----:B------:R-:W-:Y:S05]  /*4140*/  BSYNC B1 ;  /* 0x0000000000017941 */ /* 0x000fea0003800000 */
.L_x_84:
        /* <DEDUP_REMOVED lines=9> */
.L_x_87:
[----:B------:R-:W-:Y:S05]  /*41e0*/  BSYNC B1 ;  /* 0x0000000000017941 */ /* 0x000fea0003800000 */
.L_x_86:
        /* <DEDUP_REMOVED lines=9> */
.L_x_89:
[----:B------:R-:W-:Y:S05]  /*4280*/  BSYNC B1 ;  /* 0x0000000000017941 */ /* 0x000fea0003800000 */
.L_x_88:
[----:B-----5:R-:W-:-:S05]  /*4290*/  LOP3.LUT R4, R101, 0xffffe000, RZ, 0xc0, !PT ;  /* 0xffffe00065047812 */ /* 0x020fca00078ec0ff */
[----:B------:R-:W-:-:S04]  /*42a0*/  FMUL R4, R4, R89 ;  /* 0x0000005904047220 */ /* 0x000fc80000400000 */
[----:B------:R-:W-:-:S05]  /*42b0*/  FFMA R87, R87, R88, R4 ;  /* 0x0000005857577223 */ /* 0x000fca0000000004 */
[----:B------:R-:W-:-:S05]  /*42c0*/  F2FP.TF32.F32.PACK_B R87, R87 ;  /* 0x00000057ff57723e */ /* 0x000fca00024050ff */
[----:B------:R0:W-:Y:S01]  /*42d0*/  @P4 STG.E desc[UR36][R58.64+0xe4], R87 ;  /* 0x0000e4573a004986 */ /* 0x0001e2000c101924 */
[----:B------:R-:W-:-:S13]  /*42e0*/  ISETP.GT.AND P4, PT, R3, 0x80, P6 ;  /* 0x000000800300780c */ /* 0x000fda0003784270 */
[----:B------:R-:W2:Y:S01]  /*42f0*/  @P4 LDG.E.LTC128B R101, desc[UR36][R62.64] ;  /* 0x000000243e654981 */ /* 0x000ea2000c1e1920 */
[----:B------:R-:W-:Y:S01]  /*4300*/  BSSY B1, `(.L_x_90) ;  /* 0x000000a000017945 */ /* 0x000fe20003800000 */
[----:B--2---:R-:W-:-:S05]  /*4310*/  LOP3.LUT R4, R101, 0xffffe000, RZ, 0xc0, !PT ;  /* 0xffffe00065047812 */ /* 0x004fca00078ec0ff */
[----:B------:R-:W-:-:S04]  /*4320*/  FMUL R5, R4, R89 ;  /* 0x0000005904057220 */ /* 0x000fc80000400000 */
[----:B------:R-:W-:-:S05]  /*4330*/  FFMA R5, R24, R88, R5 ;  /* 0x0000005818057223 */ /* 0x000fca0000000005 */
[----:B------:R-:W-:-:S05]  /*4340*/  F2FP.TF32.F32.PACK_B R5, R5 ;  /* 0x00000005ff05723e */ /* 0x000fca00024050ff */
[----:B------:R0:W-:Y:S01]  /*4350*/  @P4 STG.E desc[UR36][R14.64], R5 ;  /* 0x000000050e004986 */ /* 0x0001e2000c101924 */
[----:B------:R-:W-:-:S04]  /*4360*/  ISETP.NE.AND P4, PT, R117, RZ, PT ;  /* 0x000000ff7500720c */ /* 0x000fc80003f85270 */
[----:B------:R-:W-:-:S13]  /*4370*/  ISETP.GT.AND P4, PT, R3, 0x80, P4 ;  /* 0x000000800300780c */ /* 0x000fda0002784270 */
[----:B0-----:R-:W-:Y:S05]  /*4380*/  @!P4 BRA `(.L_x_91) ;  /* 0x000000000004c947 */ /* 0x001fea0003800000 */
[----:B------:R0:W5:Y:S02]  /*4390*/  LDG.E.LTC128B R101, desc[UR36][R60.64+0x4] ;  /* 0x000004243c657981 */ /* 0x000164000c1e1920 */
.L_x_91:
[----:B------:R-:W-:Y:S05]  /*43a0*/  BSYNC B1 ;  /* 0x0000000000017941 */ /* 0x000fea0003800000 */
.L_x_90:
[----:B-----5:R-:W-:Y:S01]  /*43b0*/  LOP3.LUT R4, R101, 0xffffe000, RZ, 0xc0, !PT ;  /* 0xffffe00065047812 */ /* 0x020fe200078ec0ff */
[----:B------:R-:W-:Y:S01]  /*43c0*/  @P4 IMAD.MOV.U32 R5, RZ, RZ, R15 ;  /* 0x000000ffff054224 */ /* 0x000fe200078e000f */
[----:B------:R-:W-:Y:S01]  /*43d0*/  ISETP.GT.AND P6, PT, R3, 0x88, P6 ;  /* 0x000000880300780c */ /* 0x000fe200037c4270 */
[----:B------:R-:W-:Y:S02]  /*43e0*/  BSSY B1, `(.L_x_92) ;  /* 0x0000008000017945 */ /* 0x000fe40003800000 */
[----:B------:R-:W-:-:S04]  /*43f0*/  FMUL R4, R4, R89 ;  /* 0x0000005904047220 */ /* 0x000fc80000400000 */
[----:B------:R-:W-:Y:S01]  /*4400*/  FFMA R25, R25, R88, R4 ;  /* 0x0000005819197223 */ /* 0x000fe20000000004 */
[----:B------:R-:W-:-:S04]  /*4410*/  @P4 IMAD.MOV.U32 R4, RZ, RZ, R14 ;  /* 0x000000ffff044224 */ /* 0x000fc800078e000e */
[----:B------:R-:W-:-:S05]  /*4420*/  F2FP.TF32.F32.PACK_B R25, R25 ;  /* 0x00000019ff19723e */ /* 0x000fca00024050ff */
[----:B------:R2:W-:Y:S01]  /*4430*/  @P4 STG.E desc[UR36][R4.64+0x4], R25 ;  /* 0x0000041904004986 */ /* 0x0005e2000c101924 */
[----:B------:R-:W-:Y:S05]  /*4440*/  @!P6 BRA `(.L_x_93) ;  /* 0x000000000004e947 */ /* 0x000fea0003800000 */
[----:B------:R0:W5:Y:S02]  /*4450*/  LDG.E.LTC128B R101, desc[UR36][R10.64] ;  /* 0x000000240a657981 */ /* 0x000164000c1e1920 */
.L_x_93:
[----:B------:R-:W-:Y:S05]  /*4460*/  BSYNC B1 ;  /* 0x0000000000017941 */ /* 0x000fea0003800000 */
.L_x_92:
[----:B--2--5:R-:W-:Y:S01]  /*4470*/  LOP3.LUT R4, R101, 0xffffe000, RZ, 0xc0, !PT ;  /* 0xffffe00065047812 */ /* 0x024fe200078ec0ff */
[----:B------:R-:W-:Y:S01]  /*4480*/  BSSY B1, `(.L_x_94) ;  /* 0x0000009000017945 */ /* 0x000fe20003800000 */
[----:B------:R-:W-:-:S03]  /*4490*/  ISETP.NE.AND P4, PT, R117, RZ, PT ;  /* 0x000000ff7500720c */ /* 0x000fc60003f85270 */
[----:B------:R-:W-:Y:S01]  /*44a0*/  FMUL R5, R4, R89 ;  /* 0x0000005904057220 */ /* 0x000fe20000400000 */
[----:B------:R-:W-:-:S03]  /*44b0*/  ISETP.GT.AND P4, PT, R3, 0x88, P4 ;  /* 0x000000880300780c */ /* 0x000fc60002784270 */
[----:B------:R-:W-:-:S05]  /*44c0*/  FFMA R5, R26, R88, R5 ;  /* 0x000000581a057223 */ /* 0x000fca0000000005 */
[----:B------:R-:W-:-:S05]  /*44d0*/  F2FP.TF32.F32.PACK_B R5, R5 ;  /* 0x00000005ff05723e */ /* 0x000fca00024050ff */
[----:B------:R2:W-:Y:S01]  /*44e0*/  @P6 STG.E desc[UR36][R64.64], R5 ;  /* 0x0000000540006986 */ /* 0x0005e2000c101924 */
[----:B------:R-:W-:Y:S05]  /*44f0*/  @!P4 BRA `(.L_x_95) ;  /* 0x000000000004c947 */ /* 0x000fea0003800000 */
[----:B------:R0:W5:Y:S02]  /*4500*/  LDG.E.LTC128B R101, desc[UR36][R12.64+0x4] ;  /* 0x000004240c657981 */ /* 0x000164000c1e1920 */
.L_x_95:
[----:B------:R-:W-:Y:S05]  /*4510*/  BSYNC B1 ;  /* 0x0000000000017941 */ /* 0x000fea0003800000 */
.L_x_94:
[----:B-----5:R-:W-:Y:S01]  /*4520*/  LOP3.LUT R4, R101, 0xffffe000, RZ, 0xc0, !PT ;  /* 0xffffe00065047812 */ /* 0x020fe200078ec0ff */
[----:B------:R-:W-:Y:S01]  /*4530*/  BSSY B1, `(.L_x_96) ;  /* 0x0000009000017945 */ /* 0x000fe20003800000 */
[----:B------:R-:W-:-:S03]  /*4540*/  ISETP.NE.AND P6, PT, R118, RZ, PT ;  /* 0x000000ff7600720c */ /* 0x000fc60003fc5270 */
[----:B------:R-:W-:-:S04]  /*4550*/  FMUL R4, R4, R89 ;  /* 0x0000005904047220 */ /* 0x000fc80000400000 */
[----:B------:R-:W-:-:S05]  /*4560*/  FFMA R27, R27, R88, R4 ;  /* 0x000000581b1b7223 */ /* 0x000fca0000000004 */
[----:B------:R-:W-:-:S05]  /*4570*/  F2FP.TF32.F32.PACK_B R27, R27 ;  /* 0x0000001bff1b723e */ /* 0x000fca00024050ff */
[----:B------:R0:W-:Y:S01]  /*4580*/  @P4 STG.E desc[UR36][R66.64+0x4], R27 ;  /* 0x0000041b42004986 */ /* 0x0001e2000c101924 */
[----:B------:R-:W-:-:S13]  /*4590*/  ISETP.GT.AND P4, PT, R3, 0x80, P6 ;  /* 0x000000800300780c */ /* 0x000fda0003784270 */
[----:B0-----:R-:W-:Y:S05]  /*45a0*/  @!P4 BRA `(.L_x_97) ;  /* 0x000000000004c947 */ /* 0x001fea0003800000 */
[----:B------:R0:W5:Y:S02]  /*45b0*/  LDG.E.LTC128B R101, desc[UR36][R60.64+0x20] ;  /* 0x000020243c657981 */ /* 0x000164000c1e1920 */
.L_x_97:
[----:B------:R-:W-:Y:S05]  /*45c0*/  BSYNC B1 ;  /* 0x0000000000017941 */ /* 0x000fea0003800000 */
.L_x_96:
[----:B-----5:R-:W-:Y:S01]  /*45d0*/  LOP3.LUT R4, R101, 0xffffe000, RZ, 0xc0, !PT ;  /* 0xffffe00065047812 */ /* 0x020fe200078ec0ff */
[----:B------:R-:W-:Y:S01]  /*45e0*/  BSSY B1, `(.L_x_98) ;  /* 0x000000b000017945 */ /* 0x000fe20003800000 */
[----:B------:R-:W-:-:S03]  /*45f0*/  ISETP.NE.AND P6, PT, R114, RZ, PT ;  /* 0x000000ff7200720c */ /* 0x000fc60003fc5270 */
[----:B--2---:R-:W-:Y:S01]  /*4600*/  FMUL R5, R4, R89 ;  /* 0x0000005904057220 */ /* 0x004fe20000400000 */
[----:B------:R-:W-:-:S03]  /*4610*/  @P4 IMAD.MOV.U32 R4, RZ, RZ, R14 ;  /* 0x000000ffff044224 */ /* 0x000fc600078e000e */
[----:B-1-34-:R-:W-:Y:S01]  /*4620*/  FFMA R7, R28, R88, R5 ;  /* 0x000000581c077223 */ /* 0x01afe20000000005 */
[----:B------:R-:W-:-:S04]  /*4630*/  @P4 IMAD.MOV.U32 R5, RZ, RZ, R15 ;  /* 0x000000ffff054224 */ /* 0x000fc800078e000f */
[----:B------:R-:W-:-:S05]  /*4640*/  F2FP.TF32.F32.PACK_B R7, R7 ;  /* 0x00000007ff07723e */ /* 0x000fca00024050ff */
[----:B------:R1:W-:Y:S01]  /*4650*/  @P4 STG.E desc[UR36][R4.64+0x20], R7 ;  /* 0x0000200704004986 */ /* 0x0003e2000c101924 */
[----:B------:R-:W-:-:S13]  /*4660*/  ISETP.GT.AND P4, PT, R3, 0x80, P6 ;  /* 0x000000800300780c */ /* 0x000fda0003784270 */
[----:B-1----:R-:W-:Y:S05]  /*4670*/  @!P4 BRA `(.L_x_99) ;  /* 0x000000000004c947 */ /* 0x002fea0003800000 */
[----:B------:R1:W5:Y:S02]  /*4680*/  LDG.E.LTC128B R101, desc[UR36][R60.64+0x24] ;  /* 0x000024243c657981 */ /* 0x000364000c1e1920 */
.L_x_99:
[----:B------:R-:W-:Y:S05]  /*4690*/  BSYNC B1 ;  /* 0x0000000000017941 */ /* 0x000fea0003800000 */
.L_x_98:
[----:B-----5:R-:W-:Y:S01]  /*46a0*/  LOP3.LUT R4, R101, 0xffffe000, RZ, 0xc0, !PT ;  /* 0xffffe00065047812 */ /* 0x020fe200078ec0ff */
[----:B------:R-:W-:Y:S01]  /*46b0*/  @P4 IMAD.MOV.U32 R5, RZ, RZ, R15 ;  /* 0x000000ffff054224 */ /* 0x000fe200078e000f */
[----:B------:R-:W-:Y:S03]  /*46c0*/  BSSY B1, `(.L_x_100) ;  /* 0x000000a000017945 */ /* 0x000fe60003800000 */
[----:B------:R-:W-:-:S04]  /*46d0*/  FMUL R4, R4, R89 ;  /* 0x0000005904047220 */ /* 0x000fc80000400000 */
[----:B------:R-:W-:Y:S01]  /*46e0*/  FFMA R29, R29, R88, R4 ;  /* 0x000000581d1d7223 */ /* 0x000fe20000000004 */
[----:B------:R-:W-:-:S04]  /*46f0*/  @P4 IMAD.MOV.U32 R4, RZ, RZ, R14 ;  /* 0x000000ffff044224 */ /* 0x000fc800078e000e */
[----:B------:R-:W-:-:S05]  /*4700*/  F2FP.TF32.F32.PACK_B R29, R29 ;  /* 0x0000001dff1d723e */ /* 0x000fca00024050ff */
[----:B------:R2:W-:Y:S01]  /*4710*/  @P4 STG.E desc[UR36][R4.64+0x24], R29 ;  /* 0x0000241d04004986 */ /* 0x0005e2000c101924 */
[----:B------:R-:W-:-:S04]  /*4720*/  ISETP.NE.AND P4, PT, R118, RZ, PT ;  /* 0x000000ff7600720c */ /* 0x000fc80003f85270 */
[----:B------:R-:W-:-:S13]  /*4730*/  ISETP.GT.AND P4, PT, R3, 0x88, P4 ;  /* 0x000000880300780c */ /* 0x000fda0002784270 */
[----:B--2---:R-:W-:Y:S05]  /*4740*/  @!P4 BRA `(.L_x_101) ;  /* 0x000000000004c947 */ /* 0x004fea0003800000 */
[----:B------:R2:W5:Y:S02]  /*4750*/  LDG.E.LTC128B R101, desc[UR36][R12.64+0x20] ;  /* 0x000020240c657981 */ /* 0x000564000c1e1920 */
.L_x_101:
[----:B------:R-:W-:Y:S05]  /*4760*/  BSYNC B1 ;  /* 0x0000000000017941 */ /* 0x000fea0003800000 */
.L_x_100:
[----:B-----5:R-:W-:Y:S01]  /*4770*/  LOP3.LUT R4, R101, 0xffffe000, RZ, 0xc0, !PT ;  /* 0xffffe00065047812 */ /* 0x020fe200078ec0ff */
[----:B------:R-:W-:Y:S04]  /*4780*/  BSSY B1, `(.L_x_102) ;  /* 0x0000008000017945 */ /* 0x000fe80003800000 */
[----:B------:R-:W-:-:S04]  /*4790*/  FMUL R5, R4, R89 ;  /* 0x0000005904057220 */ /* 0x000fc80000400000 */
[----:B------:R-:W-:-:S05]  /*47a0*/  FFMA R5, R30, R88, R5 ;  /* 0x000000581e057223 */ /* 0x000fca0000000005 */
[----:B------:R-:W-:-:S05]  /*47b0*/  F2FP.TF32.F32.PACK_B R5, R5 ;  /* 0x00000005ff05723e */ /* 0x000fca00024050ff */
[----:B------:R3:W-:Y:S01]  /*47c0*/  @P4 STG.E desc[UR36][R8.64+0x20], R5 ;  /* 0x0000200508004986 */ /* 0x0007e2000c101924 */
[----:B------:R-:W-:-:S13]  /*47d0*/  ISETP.GT.AND P4, PT, R3, 0x88, P6 ;  /* 0x000000880300780c */ /* 0x000fda0003784270 */
[----:B---3--:R-:W-:Y:S05]  /*47e0*/  @!P4 BRA `(.L_x_103) ;  /* 0x000000000004c947 */ /* 0x008fea0003800000 */
[----:B------:R3:W5:Y:S02]  /*47f0*/  LDG.E.LTC128B R101, desc[UR36][R12.64+0x24] ;  /* 0x000024240c657981 */ /* 0x000764000c1e1920 */
.L_x_103:
[----:B------:R-:W-:Y:S05]  /*4800*/  BSYNC B1 ;  /* 0x0000000000017941 */ /* 0x000fea0003800000 */
.L_x_102:
[----:B-----5:R-:W-:Y:S01]  /*4810*/  LOP3.LUT R4, R101, 0xffffe000, RZ, 0xc0, !PT ;  /* 0xffffe00065047812 */ /* 0x020fe200078ec0ff */
[----:B------:R-:W-:Y:S01]  /*4820*/  @P4 IMAD.MOV.U32 R5, RZ, RZ, R9 ;  /* 0x000000ffff054224 */ /* 0x000fe200078e0009 */
[----:B------:R-:W-:Y:S01]  /*4830*/  ISETP.NE.AND P6, PT, R115, RZ, PT ;  /* 0x000000ff7300720c */ /* 0x000fe20003fc5270 */
[----:B------:R-:W-:Y:S02]  /*4840*/  BSSY B1, `(.L_x_104) ;  /* 0x0000009000017945 */ /* 0x000fe40003800000 */
[----:B------:R-:W-:-:S04]  /*4850*/  FMUL R4, R4, R89 ;  /* 0x0000005904047220 */ /* 0x000fc80000400000 */
[----:B------:R-:W-:Y:S01]  /*4860*/  FFMA R31, R31, R88, R4 ;  /* 0x000000581f1f7223 */ /* 0x000fe20000000004 */
[----:B------:R-:W-:-:S04]  /*4870*/  @P4 IMAD.MOV.U32 R4, RZ, RZ, R8 ;  /* 0x000000ffff044224 */ /* 0x000fc800078e0008 */
[----:B------:R-:W-:-:S05]  /*4880*/  F2FP.TF32.F32.PACK_B R31, R31 ;  /* 0x0000001fff1f723e */ /* 0x000fca00024050ff */
[----:B------:R4:W-:Y:S01]  /*4890*/  @P4 STG.E desc[UR36][R4.64+0x24], R31 ;  /* 0x0000241f04004986 */ /* 0x0009e2000c101924 */
[----:B------:R-:W-:-:S13]  /*48a0*/  ISETP.GT.AND P4, PT, R3, 0x80, P6 ;  /* 0x000000800300780c */ /* 0x000fda0003784270 */
[----:B----4-:R-:W-:Y:S05]  /*48b0*/  @!P4 BRA `(.L_x_105) ;  /* 0x000000000004c947 */ /* 0x010fea0003800000 */
[----:B------:R4:W5:Y:S02]  /*48c0*/  LDG.E.LTC128B R101, desc[UR36][R60.64+0x40] ;  /* 0x000040243c657981 */ /* 0x000964000c1e1920 */
.L_x_105:
[----:B------:R-:W-:Y:S05]  /*48d0*/  BSYNC B1 ;  /* 0x0000000000017941 */ /* 0x000fea0003800000 */
.L_x_104:
[----:B-----5:R-:W-:Y:S01]  /*48e0*/  LOP3.LUT R4, R101, 0xffffe000, RZ, 0xc0, !PT ;  /* 0xffffe00065047812 */ /* 0x020fe200078ec0ff */
[----:B------:R-:W-:Y:S01]  /*48f0*/  BSSY B1, `(.L_x_106) ;  /* 0x000000b000017945 */ /* 0x000fe20003800000 */
[----:B------:R-:W-:-:S03]  /*4900*/  ISETP.NE.AND P6, PT, R102, RZ, PT ;  /* 0x000000ff6600720c */ /* 0x000fc60003fc5270 */
[----:B------:R-:W-:Y:S01]  /*4910*/  FMUL R5, R4, R89 ;  /* 0x0000005904057220 */ /* 0x000fe20000400000 */
[----:B------:R-:W-:-:S03]  /*4920*/  @P4 IMAD.MOV.U32 R4, RZ, RZ, R14 ;  /* 0x000000ffff044224 */ /* 0x000fc600078e000e */
[----:B------:R-:W-:Y:S01]  /*4930*/  FFMA R7, R32, R88, R5 ;  /* 0x0000005820077223 */ /* 0x000fe20000000005 */
[----:B------:R-:W-:-:S04]  /*4940*/  @P4 IMAD.MOV.U32 R5, RZ, RZ, R15 ;  /* 0x000000ffff054224 */ /* 0x000fc800078e000f */
[----:B------:R-:W-:-:S05]  /*4950*/  F2FP.TF32.F32.PACK_B R7, R7 ;  /* 0x00000007ff07723e */ /* 0x000fca00024050ff */
[----:B------:R0:W-:Y:S01]  /*4960*/  @P4 STG.E desc[UR36][R4.64+0x40], R7 ;  /* 0x0000400704004986 */ /* 0x0001e2000c101924 */
[----:B------:R-:W-:-:S13]  /*4970*/  ISETP.GT.AND P4, PT, R3, 0x80, P6 ;  /* 0x000000800300780c */ /* 0x000fda0003784270 */
[----:B0-----:R-:W-:Y:S05]  /*4980*/  @!P4 BRA `(.L_x_107) ;  /* 0x000000000004c947 */ /* 0x001fea0003800000 */
[----:B------:R0:W5:Y:S02]  /*4990*/  LDG.E.LTC128B R101, desc[UR36][R60.64+0x44] ;  /* 0x000044243c657981 */ /* 0x000164000c1e1920 */
.L_x_107:
[----:B------:R-:W-:Y:S05]  /*49a0*/  BSYNC B1 ;  /* 0x0000000000017941 */ /* 0x000fea0003800000 */
.L_x_106:
        /* <DEDUP_REMOVED lines=10> */
[----:B0-----:R-:W-:Y:S05]  /*4a50*/  @!P4 BRA `(.L_x_109) ;  /* 0x000000000004c947 */ /* 0x001fea0003800000 */
[----:B------:R0:W5:Y:S02]  /*4a60*/  LDG.E.LTC128B R101, desc[UR36][R12.64+0x40] ;  /* 0x000040240c657981 */ /* 0x000164000c1e1920 */
.L_x_109:
[----:B------:R-:W-:Y:S05]  /*4a70*/  BSYNC B1 ;  /* 0x0000000000017941 */ /* 0x000fea0003800000 */
.L_x_108:
[----:B-----5:R-:W-:Y:S01]  /*4a80*/  LOP3.LUT R4, R101, 0xffffe000, RZ, 0xc0, !PT ;  /* 0xffffe00065047812 */ /* 0x020fe200078ec0ff */
[----:B------:R-:W-:Y:S04]  /*4a90*/  BSSY B1, `(.L_x_110) ;  /* 0x000000a000017945 */ /* 0x000fe80003800000 */
        /* <DEDUP_REMOVED lines=9> */
.L_x_111:
[----:B------:R-:W-:Y:S05]  /*4b30*/  BSYNC B1 ;  /* 0x0000000000017941 */ /* 0x000fea0003800000 */
.L_x_110:
        /* <DEDUP_REMOVED lines=10> */
[----:B0-----:R-:W-:Y:S05]  /*4be0*/  @!P4 BRA `(.L_x_113) ;  /* 0x000000000004c947 */ /* 0x001fea0003800000 */
[----:B------:R0:W5:Y:S02]  /*4bf0*/  LDG.E.LTC128B R101, desc[UR36][R60.64+0x60] ;  /* 0x000060243c657981 */ /* 0x000164000c1e1920 */
.L_x_113:
[----:B------:R-:W-:Y:S05]  /*4c00*/  BSYNC B1 ;  /* 0x0000000000017941 */ /* 0x000fea0003800000 */
.L_x_112:
        /* <DEDUP_REMOVED lines=12> */
.L_x_115:
[----:B------:R-:W-:Y:S05]  /*4cd0*/  BSYNC B1 ;  /* 0x0000000000017941 */ /* 0x000fea0003800000 */
.L_x_114:
        /* <DEDUP_REMOVED lines=12> */
.L_x_117:
[----:B------:R-:W-:Y:S05]  /*4da0*/  BSYNC B1 ;  /* 0x0000000000017941 */ /* 0x000fea0003800000 */
.L_x_116:
        /* <DEDUP_REMOVED lines=11> */
.L_x_119:
[----:B------:R-:W-:Y:S05]  /*4e60*/  BSYNC B1 ;  /* 0x0000000000017941 */ /* 0x000fea0003800000 */
.L_x_118:
        /* <DEDUP_REMOVED lines=12> */
.L_x_121:
[----:B------:R-:W-:Y:S05]  /*4f30*/  BSYNC B1 ;  /* 0x0000000000017941 */ /* 0x000fea0003800000 */
.L_x_120:
        /* <DEDUP_REMOVED lines=12> */
.L_x_123:
[----:B------:R-:W-:Y:S05]  /*5000*/  BSYNC B1 ;  /* 0x0000000000017941 */ /* 0x000fea0003800000 */
.L_x_122:
        /* <DEDUP_REMOVED lines=12> */
.L_x_125:
[----:B------:R-:W-:Y:S05]  /*50d0*/  BSYNC B1 ;  /* 0x0000000000017941 */ /* 0x000fea0003800000 */
.L_x_124:
        /* <DEDUP_REMOVED lines=11> */
.L_x_127:
[----:B------:R-:W-:Y:S05]  /*5190*/  BSYNC B1 ;  /* 0x0000000000017941 */ /* 0x000fea0003800000 */
.L_x_126:
        /* <DEDUP_REMOVED lines=12> */
.L_x_129:
[----:B------:R-:W-:Y:S05]  /*5260*/  BSYNC B1 ;  /* 0x0000000000017941 */ /* 0x000fea0003800000 */
.L_x_128:
        /* <DEDUP_REMOVED lines=11> */
.L_x_131:
[----:B------:R-:W-:Y:S05]  /*5320*/  BSYNC B1 ;  /* 0x0000000000017941 */ /* 0x000fea0003800000 */
.L_x_130:
        /* <DEDUP_REMOVED lines=11> */
.L_x_133:
[----:B------:R-:W-:Y:S05]  /*53e0*/  BSYNC B1 ;  /* 0x0000000000017941 */ /* 0x000fea0003800000 */
.L_x_132:
[----:B-----5:R-:W-:Y:S01]  /*53f0*/  LOP3.LUT R4, R101, 0xffffe000, RZ, 0xc0, !PT ;  /* 0xffffe00065047812 */ /* 0x020fe200078ec0ff */
[----:B------:R-:W-:Y:S01]  /*5400*/  BSSY B1, `(.L_x_134) ;  /* 0x000000a000017945 */ /* 0x000fe20003800000 */
[----:B------:R-:W-:-:S03]  /*5410*/  ISETP.GT.AND P5, PT, R3, 0x88, P5 ;  /* 0x000000880300780c */ /* 0x000fc60002fa4270 */
[----:B------:R-:W-:Y:S01]  /*5420*/  FMUL R5, R4, R89 ;  /* 0x0000005904057220 */ /* 0x000fe20000400000 */
[----:B------:R-:W-:-:S03]  /*5430*/  @P4 IMAD.MOV.U32 R4, RZ, RZ, R8 ;  /* 0x000000ffff044224 */ /* 0x000fc600078e0008 */
[----:B------:R-:W-:Y:S01]  /*5440*/  FFMA R7, R46, R88, R5 ;  /* 0x000000582e077223 */ /* 0x000fe20000000005 */
[----:B------:R-:W-:-:S04]  /*5450*/  @P4 IMAD.MOV.U32 R5, RZ, RZ, R9 ;  /* 0x000000ffff054224 */ /* 0x000fc800078e0009 */
[----:B------:R-:W-:-:S05]  /*5460*/  F2FP.TF32.F32.PACK_B R7, R7 ;  /* 0x00000007ff07723e */ /* 0x000fca00024050ff */
[----:B------:R0:W-:Y:S01]  /*5470*/  @P4 STG.E desc[UR36][R4.64+0xa0], R7 ;  /* 0x0000a00704004986 */ /* 0x0001e2000c101924 */
[----:B------:R-:W-:Y:S05]  /*5480*/  @!P5 BRA `(.L_x_135) ;  /* 0x000000000004d947 */ /* 0x000fea0003800000 */
[----:B------:R0:W5:Y:S02]  /*5490*/  LDG.E.LTC128B R101, desc[UR36][R12.64+0xa4] ;  /* 0x0000a4240c657981 */ /* 0x000164000c1e1920 */
.L_x_135:
[----:B------:R-:W-:Y:S05]  /*54a0*/  BSYNC B1 ;  /* 0x0000000000017941 */ /* 0x000fea0003800000 */
.L_x_134:
[----:B0----5:R-:W-:Y:S01]  /*54b0*/  LOP3.LUT R4, R101, 0xffffe000, RZ, 0xc0, !PT ;  /* 0xffffe00065047812 */ /* 0x021fe200078ec0ff */
        /* <DEDUP_REMOVED lines=10> */
.L_x_137:
[----:B------:R-:W-:Y:S05]  /*5560*/  BSYNC B1 ;  /* 0x0000000000017941 */ /* 0x000fea0003800000 */
.L_x_136:
[----:B0----5:R-:W-:Y:S01]  /*5570*/  LOP3.LUT R4, R101, 0xffffe000, RZ, 0xc0, !PT ;  /* 0xffffe00065047812 */ /* 0x021fe200078ec0ff */
        /* <DEDUP_REMOVED lines=10> */
.L_x_139:
[----:B------:R-:W-:Y:S05]  /*5620*/  BSYNC B1 ;  /* 0x0000000000017941 */ /* 0x000fea0003800000 */
.L_x_138:
        /* <DEDUP_REMOVED lines=11> */
.L_x_141:
[----:B------:R-:W-:Y:S05]  /*56e0*/  BSYNC B1 ;  /* 0x0000000000017941 */ /* 0x000fea0003800000 */
.L_x_140:
        /* <DEDUP_REMOVED lines=11> */
.L_x_143:
[----:B------:R-:W-:Y:S05]  /*57a0*/  BSYNC B1 ;  /* 0x0000000000017941 */ /* 0x000fea0003800000 */
.L_x_142:
        /* <DEDUP_REMOVED lines=11> */
.L_x_145:
[----:B------:R-:W-:Y:S05]  /*5860*/  BSYNC B1 ;  /* 0x0000000000017941 */ /* 0x000fea0003800000 */
.L_x_144:
        /* <DEDUP_REMOVED lines=11> */
.L_x_147:
[----:B------:R-:W-:Y:S05]  /*5920*/  BSYNC B1 ;  /* 0x0000000000017941 */ /* 0x000fea0003800000 */
.L_x_146:
[----:B0----5:R-:W-:Y:S01]  /*5930*/  LOP3.LUT R4, R101, 0xffffe000, RZ, 0xc0, !PT ;  /* 0xffffe00065047812 */ /* 0x021fe200078ec0ff */
        /* <DEDUP_REMOVED lines=8> */
.L_x_149:
[----:B------:R-:W-:Y:S05]  /*59c0*/  BSYNC B1 ;  /* 0x0000000000017941 */ /* 0x000fea0003800000 */
.L_x_148:
        /* <DEDUP_REMOVED lines=11> */
.L_x_151:
[----:B------:R-:W-:Y:S05]  /*5a80*/  BSYNC B1 ;  /* 0x0000000000017941 */ /* 0x000fea0003800000 */
.L_x_150:
[----:B------:R-:W-:Y:S05]  /*5a90*/  @!P0 BRA `(.L_x_152) ;  /* 0x00000014008c8947 */ /* 0x000fea0003800000 */
[----:B0----5:R-:W-:-:S05]  /*5aa0*/  LOP3.LUT R4, R101, 0xffffe000, RZ, 0xc0, !PT ;  /* 0xffffe00065047812 */ /* 0x021fca00078ec0ff */
[----:B------:R-:W-:-:S04]  /*5ab0*/  FMUL R4, R4, R89 ;  /* 0x0000005904047220 */ /* 0x000fc80000400000 */
[----:B------:R-:W-:-:S05]  /*5ac0*/  FFMA R55, R55, R88, R4 ;  /* 0x0000005837377223 */ /* 0x000fca0000000004 */
[----:B------:R-:W-:-:S05]  /*5ad0*/  F2FP.TF32.F32.PACK_B R55, R55 ;  /* 0x00000037ff37723e */ /* 0x000fca00024050ff */
[----:B------:R0:W-:Y:S01]  /*5ae0*/  STG.E desc[UR36][R8.64+0xe4], R55 ;  /* 0x0000e43708007986 */ /* 0x0001e2000c101924 */
[----:B------:R-:W-:Y:S05]  /*5af0*/  BRA `(.L_x_152) ;  /* 0x0000001400747947 */ /* 0x000fea0003800000 */
.L_x_29:
[----:B------:R-:W-:Y:S01]  /*5b00*/  ULDC.64 UR4, c[0x0][0x5c0] ;  /* 0x0001700000047ab9 */ /* 0x000fe20000000a00 */
[-C--:B------:R-:W-:Y:S01]  /*5b10*/  FMUL R5, R56, R88.reuse ;  /* 0x0000005838057220 */ /* 0x080fe20000400000 */
[----:B------:R-:W-:Y:S01]  /*5b20*/  ISETP.GT.AND P4, PT, R4, 0x1, PT ;  /* 0x000000010400780c */ /* 0x000fe20003f84270 */
[-C--:B------:R-:W-:Y:S01]  /*5b30*/  FMUL R57, R57, R88.reuse ;  /* 0x0000005839397220 */ /* 0x080fe20000400000 */
[----:B------:R-:W-:Y:S01]  /*5b40*/  LEA R8, P2, R112, UR4, 0x2 ;  /* 0x0000000470087c11 */ /* 0x000fe2000f8410ff */
[----:B------:R-:W-:Y:S01]  /*5b50*/  IMAD.SHL.U32 R15, R90, 0x4, RZ ;  /* 0x000000045a0f7824 */ /* 0x000fe200078e00ff */
[----:B------:R-:W-:Y:S01]  /*5b60*/  ISETP.GT.AND P1, PT, R3, RZ, P4 ;  /* 0x000000ff0300720c */ /* 0x000fe20002724270 */
[----:B------:R-:W-:Y:S01]  /*5b70*/  IMAD.SHL.U32 R101, R91, 0x4, RZ ;  /* 0x000000045b657824 */ /* 0x000fe200078e00ff */
[----:B------:R-:W-:Y:S01]  /*5b80*/  LEA.HI.X R9, R112, UR5, R21, 0x2, P2 ;  /* 0x0000000570097c11 */ /* 0x000fe200090f1415 */
[-C--:B------:R-:W-:Y:S01]  /*5b90*/  FMUL R59, R59, R88.reuse ;  /* 0x000000583b3b7220 */ /* 0x080fe20000400000 */
[----:B------:R-:W-:Y:S01]  /*5ba0*/  F2FP.TF32.F32.PACK_B R5, R5 ;  /* 0x00000005ff05723e */ /* 0x000fe200024050ff */
[-C--:B------:R-:W-:Y:S01]  /*5bb0*/  FMUL R13, R58, R88.reuse ;  /* 0x000000583a0d7220 */ /* 0x080fe20000400000 */
[----:B------:R-:W-:Y:S01]  /*5bc0*/  F2FP.TF32.F32.PACK_B R57, R57 ;  /* 0x00000039ff39723e */ /* 0x000fe200024050ff */
[-C--:B------:R-:W-:Y:S01]  /*5bd0*/  FMUL R61, R61, R88.reuse ;  /* 0x000000583d3d7220 */ /* 0x080fe20000400000 */
[----:B------:R-:W-:Y:S01]  /*5be0*/  SHF.L.U64.HI R7, R90, 0x2, R93 ;  /* 0x000000025a077819 */ /* 0x000fe2000001025d */
[----:B------:R0:W-:Y:S01]  /*5bf0*/  @P0 STG.E desc[UR36][R8.64], R5 ;  /* 0x0000000508000986 */ /* 0x0001e2000c101924 */
[----:B------:R-:W-:Y:S01]  /*5c00*/  ISETP.GT.AND P0, PT, R3, 0x8, P4 ;  /* 0x000000080300780c */ /* 0x000fe20002704270 */
[----:B------:R-:W-:Y:S01]  /*5c10*/  FMUL R63, R63, R88 ;  /* 0x000000583f3f7220 */ /* 0x000fe20000400000 */
[----:B------:R-:W-:Y:S01]  /*5c20*/  IADD3 R10, P2, R15, R8, RZ ;  /* 0x000000080f0a7210 */ /* 0x000fe20007f5e0ff */
[----:B------:R-:W-:Y:S01]  /*5c30*/  @P1 STG.E desc[UR36][R8.64+0x4], R57 ;  /* 0x0000043908001986 */ /* 0x000fe2000c101924 */
[----:B------:R-:W-:Y:S01]  /*5c40*/  SHF.L.U64.HI R19, R91, 0x2, R92 ;  /* 0x000000025b137819 */ /* 0x000fe2000001025c */
[----:B------:R-:W-:Y:S01]  /*5c50*/  FMUL R65, R65, R88 ;  /* 0x0000005841417220 */ /* 0x000fe20000400000 */
[----:B------:R-:W-:Y:S01]  /*5c60*/  F2FP.TF32.F32.PACK_B R59, R59 ;  /* 0x0000003bff3b723e */ /* 0x000fe200024050ff */
[----:B------:R-:W-:Y:S01]  /*5c70*/  IMAD.X R11, R7, 0x1, R9, P2 ;  /* 0x00000001070b7824 */ /* 0x000fe200010e0609 */
[----:B------:R-:W-:Y:S01]  /*5c80*/  IADD3 R6, P1, P2, R101, R8, R15 ;  /* 0x0000000865067210 */ /* 0x000fe20007a3e00f */
[-C--:B------:R-:W-:Y:S01]  /*5c90*/  FMUL R67, R67, R88.reuse ;  /* 0x0000005843437220 */ /* 0x080fe20000400000 */
[----:B------:R-:W-:Y:S01]  /*5ca0*/  ISETP.GT.AND P5, PT, R4, 0x8, PT ;  /* 0x000000080400780c */ /* 0x000fe20003fa4270 */
[-C--:B0-----:R-:W-:Y:S01]  /*5cb0*/  FMUL R5, R60, R88.reuse ;  /* 0x000000583c057220 */ /* 0x081fe20000400000 */
[C---:B------:R-:W-:Y:S01]  /*5cc0*/  ISETP.GT.AND P4, PT, R4.reuse, 0x9, PT ;  /* 0x000000090400780c */ /* 0x040fe20003f84270 */
[----:B------:R-:W-:Y:S01]  /*5cd0*/  @P0 STG.E desc[UR36][R10.64+0x4], R59 ;  /* 0x0000043b0a000986 */ /* 0x000fe2000c101924 */
[----:B------:R-:W-:Y:S01]  /*5ce0*/  ISETP.GT.AND P3, PT, R3, 0x8, P6 ;  /* 0x000000080300780c */ /* 0x000fe20003764270 */
[-C--:B------:R-:W-:Y:S01]  /*5cf0*/  FMUL R69, R69, R88.reuse ;  /* 0x0000005845457220 */ /* 0x080fe20000400000 */
[----:B------:R-:W-:Y:S01]  /*5d00*/  IADD3.X R7, R19, R9, R7, P1, P2 ;  /* 0x0000000913077210 */ /* 0x000fe20000fe4407 */
[-C--:B------:R-:W-:Y:S01]  /*5d10*/  FMUL R71, R71, R88.reuse ;  /* 0x0000005847477220 */ /* 0x080fe20000400000 */
[----:B------:R-:W-:Y:S01]  /*5d20*/  ISETP.GT.AND P1, PT, R3, RZ, P5 ;  /* 0x000000ff0300720c */ /* 0x000fe20002f24270 */
[-C--:B------:R-:W-:Y:S01]  /*5d30*/  FMUL R73, R73, R88.reuse ;  /* 0x0000005849497220 */ /* 0x080fe20000400000 */
[----:B------:R-:W-:Y:S01]  /*5d40*/  ISETP.GT.AND P0, PT, R3, RZ, P4 ;  /* 0x000000ff0300720c */ /* 0x000fe20002704270 */
[-C--:B------:R-:W-:Y:S01]  /*5d50*/  FMUL R75, R75, R88.reuse ;  /* 0x000000584b4b7220 */ /* 0x080fe20000400000 */
[----:B------:R-:W-:Y:S01]  /*5d60*/  F2FP.TF32.F32.PACK_B R13, R13 ;  /* 0x0000000dff0d723e */ /* 0x000fe200024050ff */
[-C--:B------:R-:W-:Y:S01]  /*5d70*/  FMUL R77, R77, R88.reuse ;  /* 0x000000584d4d7220 */ /* 0x080fe20000400000 */
[----:B------:R-:W-:Y:S01]  /*5d80*/  F2FP.TF32.F32.PACK_B R5, R5 ;  /* 0x00000005ff05723e */ /* 0x000fe200024050ff */
[-C--:B------:R-:W-:Y:S01]  /*5d90*/  FMUL R79, R79, R88.reuse ;  /* 0x000000584f4f7220 */ /* 0x080fe20000400000 */
[----:B------:R-:W-:Y:S01]  /*5da0*/  F2FP.TF32.F32.PACK_B R61, R61 ;  /* 0x0000003dff3d723e */ /* 0x000fe200024050ff */
[----:B------:R0:W-:Y:S01]  /*5db0*/  @P3 STG.E desc[UR36][R10.64], R13 ;  /* 0x0000000d0a003986 */ /* 0x0001e2000c101924 */
[----:B------:R-:W-:Y:S01]  /*5dc0*/  F2FP.TF32.F32.PACK_B R63, R63 ;  /* 0x0000003fff3f723e */ /* 0x000fe200024050ff */
[-C--:B------:R-:W-:Y:S01]  /*5dd0*/  FMUL R81, R81, R88.reuse ;  /* 0x0000005851517220 */ /* 0x080fe20000400000 */
[C---:B------:R-:W-:Y:S01]  /*5de0*/  ISETP.GT.AND P3, PT, R4.reuse, 0x10, PT ;  /* 0x000000100400780c */ /* 0x040fe20003f64270 */
[----:B------:R1:W-:Y:S01]  /*5df0*/  @P1 STG.E desc[UR36][R8.64+0x20], R5 ;  /* 0x0000200508001986 */ /* 0x0003e2000c101924 */
[----:B------:R-:W-:Y:S01]  /*5e00*/  ISETP.GT.AND P1, PT, R3, 0x8, P5 ;  /* 0x000000080300780c */ /* 0x000fe20002f24270 */
[-C--:B------:R-:W-:Y:S01]  /*5e10*/  FMUL R83, R83, R88.reuse ;  /* 0x0000005853537220 */ /* 0x080fe20000400000 */
[----:B------:R-:W-:Y:S01]  /*5e20*/  ISETP.GT.AND P2, PT, R4, 0x11, PT ;  /* 0x000000110400780c */ /* 0x000fe20003f44270 */
[----:B------:R-:W-:Y:S01]  /*5e30*/  @P0 STG.E desc[UR36][R8.64+0x24], R61 ;  /* 0x0000243d08000986 */ /* 0x000fe2000c101924 */
[----:B------:R-:W-:Y:S01]  /*5e40*/  ISETP.GT.AND P0, PT, R3, 0x8, P4 ;  /* 0x000000080300780c */ /* 0x000fe20002704270 */
[-C--:B------:R-:W-:Y:S01]  /*5e50*/  FMUL R85, R85, R88.reuse ;  /* 0x0000005855557220 */ /* 0x080fe20000400000 */
[----:B------:R-:W-:Y:S01]  /*5e60*/  F2FP.TF32.F32.PACK_B R65, R65 ;  /* 0x00000041ff41723e */ /* 0x000fe200024050ff */
[-C--:B0-----:R-:W-:Y:S01]  /*5e70*/  FMUL R13, R62, R88.reuse ;  /* 0x000000583e0d7220 */ /* 0x081fe20000400000 */
[----:B------:R-:W-:Y:S01]  /*5e80*/  F2FP.TF32.F32.PACK_B R67, R67 ;  /* 0x00000043ff43723e */ /* 0x000fe200024050ff */
[-C--:B------:R-:W-:Y:S01]  /*5e90*/  FMUL R87, R87, R88.reuse ;  /* 0x0000005857577220 */ /* 0x080fe20000400000 */
[----:B------:R-:W-:Y:S01]  /*5ea0*/  F2FP.TF32.F32.PACK_B R69, R69 ;  /* 0x00000045ff45723e */ /* 0x000fe200024050ff */
[-C--:B-1----:R-:W-:Y:S01]  /*5eb0*/  FMUL R5, R64, R88.reuse ;  /* 0x0000005840057220 */ /* 0x082fe20000400000 */
[----:B------:R-:W-:Y:S01]  /*5ec0*/  F2FP.TF32.F32.PACK_B R13, R13 ;  /* 0x0000000dff0d723e */ /* 0x000fe200024050ff */
[-C--:B------:R-:W-:Y:S01]  /*5ed0*/  FMUL R25, R25, R88.reuse ;  /* 0x0000005819197220 */ /* 0x080fe20000400000 */
[----:B------:R-:W-:Y:S01]  /*5ee0*/  F2FP.TF32.F32.PACK_B R71, R71 ;  /* 0x00000047ff47723e */ /* 0x000fe200024050ff */
[-C--:B------:R-:W-:Y:S01]  /*5ef0*/  FMUL R27, R27, R88.reuse ;  /* 0x000000581b1b7220 */ /* 0x080fe20000400000 */
[----:B------:R-:W-:Y:S01]  /*5f00*/  F2FP.TF32.F32.PACK_B R5, R5 ;  /* 0x00000005ff05723e */ /* 0x000fe200024050ff */
[----:B------:R-:W-:Y:S01]  /*5f10*/  @P0 STG.E desc[UR36][R10.64+0x24], R63 ;  /* 0x0000243f0a000986 */ /* 0x000fe2000c101924 */
[----:B------:R-:W-:Y:S01]  /*5f20*/  ISETP.GT.AND P0, PT, R3, RZ, P3 ;  /* 0x000000ff0300720c */ /* 0x000fe20001f04270 */
[-C--:B------:R-:W-:Y:S01]  /*5f30*/  FMUL R29, R29, R88.reuse ;  /* 0x000000581d1d7220 */ /* 0x080fe20000400000 */
[----:B------:R-:W-:Y:S01]  /*5f40*/  F2FP.TF32.F32.PACK_B R73, R73 ;  /* 0x00000049ff49723e */ /* 0x000fe200024050ff */
[----:B------:R0:W-:Y:S01]  /*5f50*/  @P1 STG.E desc[UR36][R10.64+0x20], R13 ;  /* 0x0000200d0a001986 */ /* 0x0001e2000c101924 */
[C---:B------:R-:W-:Y:S01]  /*5f60*/  ISETP.GT.AND P1, PT, R4.reuse, 0x19, PT ;  /* 0x000000190400780c */ /* 0x040fe20003f24270 */
[-C--:B------:R-:W-:Y:S01]  /*5f70*/  FMUL R31, R31, R88.reuse ;  /* 0x000000581f1f7220 */ /* 0x080fe20000400000 */
[----:B------:R-:W-:Y:S01]  /*5f80*/  F2FP.TF32.F32.PACK_B R75, R75 ;  /* 0x0000004bff4b723e */ /* 0x000fe200024050ff */
[-C--:B------:R-:W-:Y:S01]  /*5f90*/  FMUL R33, R33, R88.reuse ;  /* 0x0000005821217220 */ /* 0x080fe20000400000 */
[C---:B------:R-:W-:Y:S01]  /*5fa0*/  ISETP.GT.AND P5, PT, R4.reuse, 0x28, PT ;  /* 0x000000280400780c */ /* 0x040fe20003fa4270 */
[-C--:B------:R-:W-:Y:S01]  /*5fb0*/  FMUL R35, R35, R88.reuse ;  /* 0x0000005823237220 */ /* 0x080fe20000400000 */
[----:B------:R-:W-:Y:S01]  /*5fc0*/  ISETP.GT.AND P4, PT, R4, 0x29, PT ;  /* 0x000000290400780c */ /* 0x000fe20003f84270 */
[-C--:B------:R-:W-:Y:S01]  /*5fd0*/  FMUL R37, R37, R88.reuse ;  /* 0x0000005825257220 */ /* 0x080fe20000400000 */
[----:B------:R-:W-:Y:S01]  /*5fe0*/  F2FP.TF32.F32.PACK_B R77, R77 ;  /* 0x0000004dff4d723e */ /* 0x000fe200024050ff */
[----:B------:R1:W-:Y:S01]  /*5ff0*/  @P0 STG.E desc[UR36][R8.64+0x40], R5 ;  /* 0x0000400508000986 */ /* 0x0003e2000c101924 */
[----:B------:R-:W-:Y:S01]  /*6000*/  ISETP.GT.AND P0, PT, R3, RZ, P2 ;  /* 0x000000ff0300720c */ /* 0x000fe20001704270 */
[-C--:B0-----:R-:W-:Y:S01]  /*6010*/  FMUL R13, R66, R88.reuse ;  /* 0x00000058420d7220 */ /* 0x081fe20000400000 */
[----:B------:R-:W-:Y:S01]  /*6020*/  F2FP.TF32.F32.PACK_B R79, R79 ;  /* 0x0000004fff4f723e */ /* 0x000fe200024050ff */
[-C--:B------:R-:W-:Y:S01]  /*6030*/  FMUL R39, R39, R88.reuse ;  /* 0x0000005827277220 */ /* 0x080fe20000400000 */
[----:B------:R-:W-:Y:S01]  /*6040*/  F2FP.TF32.F32.PACK_B R81, R81 ;  /* 0x00000051ff51723e */ /* 0x000fe200024050ff */
[-C--:B------:R-:W-:Y:S01]  /*6050*/  FMUL R41, R41, R88.reuse ;  /* 0x0000005829297220 */ /* 0x080fe20000400000 */
[----:B------:R-:W-:Y:S01]  /*6060*/  F2FP.TF32.F32.PACK_B R13, R13 ;  /* 0x0000000dff0d723e */ /* 0x000fe200024050ff */
[-C--:B------:R-:W-:Y:S01]  /*6070*/  FMUL R43, R43, R88.reuse ;  /* 0x000000582b2b7220 */ /* 0x080fe20000400000 */
[----:B------:R-:W-:Y:S01]  /*6080*/  F2FP.TF32.F32.PACK_B R83, R83 ;  /* 0x00000053ff53723e */ /* 0x000fe200024050ff */
[-C--:B------:R-:W-:Y:S01]  /*6090*/  FMUL R45, R45, R88.reuse ;  /* 0x000000582d2d7220 */ /* 0x080fe20000400000 */
[----:B------:R-:W-:Y:S01]  /*60a0*/  P2R R57, PR, RZ, 0x20 ;  /* 0x00000020ff397803 */ /* 0x000fe20000000000 */
[-C--:B-1----:R-:W-:Y:S01]  /*60b0*/  FMUL R5, R68, R88.reuse ;  /* 0x0000005844057220 */ /* 0x082fe20000400000 */
[----:B------:R-:W-:Y:S01]  /*60c0*/  P2R R56, PR, RZ, 0x10 ;  /* 0x00000010ff387803 */ /* 0x000fe20000000000 */
[----:B------:R-:W-:Y:S01]  /*60d0*/  @P0 STG.E desc[UR36][R8.64+0x44], R65 ;  /* 0x0000444108000986 */ /* 0x000fe2000c101924 */
[----:B------:R-:W-:Y:S01]  /*60e0*/  ISETP.GT.AND P0, PT, R3, 0x8, P3 ;  /* 0x000000080300780c */ /* 0x000fe20001f04270 */
[-C--:B------:R-:W-:Y:S01]  /*60f0*/  FMUL R47, R47, R88.reuse ;  /* 0x000000582f2f7220 */ /* 0x080fe20000400000 */
[----:B------:R-:W-:Y:S01]  /*6100*/  F2FP.TF32.F32.PACK_B R5, R5 ;  /* 0x00000005ff05723e */ /* 0x000fe200024050ff */
[-C--:B------:R-:W-:Y:S01]  /*6110*/  FMUL R49, R49, R88.reuse ;  /* 0x0000005831317220 */ /* 0x080fe20000400000 */
[----:B------:R-:W-:Y:S01]  /*6120*/  ISETP.GT.AND P3, PT, R4, 0x30, PT ;  /* 0x000000300400780c */ /* 0x000fe20003f64270 */
[-C--:B------:R-:W-:Y:S01]  /*6130*/  FMUL R51, R51, R88.reuse ;  /* 0x0000005833337220 */ /* 0x080fe20000400000 */
[----:B------:R-:W-:Y:S01]  /*6140*/  F2FP.TF32.F32.PACK_B R85, R85 ;  /* 0x00000055ff55723e */ /* 0x000fe200024050ff */
[-C--:B------:R-:W-:Y:S01]  /*6150*/  FMUL R53, R53, R88.reuse ;  /* 0x0000005835357220 */ /* 0x080fe20000400000 */
[----:B------:R-:W-:Y:S01]  /*6160*/  F2FP.TF32.F32.PACK_B R87, R87 ;  /* 0x00000057ff57723e */ /* 0x000fe200024050ff */
[----:B------:R-:W-:Y:S01]  /*6170*/  FMUL R55, R55, R88 ;  /* 0x0000005837377220 */ /* 0x000fe20000400000 */
[----:B------:R-:W-:-:S02]  /*6180*/  F2FP.TF32.F32.PACK_B R25, R25 ;  /* 0x00000019ff19723e */ /* 0x000fc400024050ff */
[----:B------:R-:W-:Y:S01]  /*6190*/  F2FP.TF32.F32.PACK_B R27, R27 ;  /* 0x0000001bff1b723e */ /* 0x000fe200024050ff */
[----:B------:R0:W-:Y:S01]  /*61a0*/  @P0 STG.E desc[UR36][R10.64+0x40], R13 ;  /* 0x0000400d0a000986 */ /* 0x0001e2000c101924 */
[----:B------:R-:W-:Y:S02]  /*61b0*/  ISETP.GT.AND P0, PT, R3, 0x8, P2 ;  /* 0x000000080300780c */ /* 0x000fe40001704270 */
[----:B------:R-:W-:Y:S02]  /*61c0*/  ISETP.GT.AND P2, PT, R4, 0x18, PT ;  /* 0x000000180400780c */ /* 0x000fe40003f44270 */
[----:B------:R-:W-:Y:S02]  /*61d0*/  F2FP.TF32.F32.PACK_B R29, R29 ;  /* 0x0000001dff1d723e */ /* 0x000fe400024050ff */
[----:B------:R-:W-:Y:S02]  /*61e0*/  F2FP.TF32.F32.PACK_B R31, R31 ;  /* 0x0000001fff1f723e */ /* 0x000fe400024050ff */
[----:B------:R-:W-:-:S02]  /*61f0*/  F2FP.TF32.F32.PACK_B R33, R33 ;  /* 0x00000021ff21723e */ /* 0x000fc400024050ff */
[----:B------:R-:W-:Y:S01]  /*6200*/  F2FP.TF32.F32.PACK_B R35, R35 ;  /* 0x00000023ff23723e */ /* 0x000fe200024050ff */
[----:B0-----:R-:W-:Y:S01]  /*6210*/  FMUL R13, R70, R88 ;  /* 0x00000058460d7220 */ /* 0x001fe20000400000 */
[----:B------:R-:W-:Y:S01]  /*6220*/  F2FP.TF32.F32.PACK_B R37, R37 ;  /* 0x00000025ff25723e */ /* 0x000fe200024050ff */
[----:B------:R-:W-:Y:S01]  /*6230*/  @P0 STG.E desc[UR36][R10.64+0x44], R67 ;  /* 0x000044430a000986 */ /* 0x000fe2000c101924 */
[----:B------:R-:W-:Y:S02]  /*6240*/  ISETP.GT.AND P0, PT, R3, RZ, P2 ;  /* 0x000000ff0300720c */ /* 0x000fe40001704270 */
[----:B------:R-:W-:Y:S02]  /*6250*/  F2FP.TF32.F32.PACK_B R13, R13 ;  /* 0x0000000dff0d723e */ /* 0x000fe400024050ff */
[----:B------:R-:W-:Y:S02]  /*6260*/  F2FP.TF32.F32.PACK_B R39, R39 ;  /* 0x00000027ff27723e */ /* 0x000fe400024050ff */
[----:B------:R-:W-:-:S02]  /*6270*/  F2FP.TF32.F32.PACK_B R41, R41 ;  /* 0x00000029ff29723e */ /* 0x000fc400024050ff */
[----:B------:R-:W-:Y:S02]  /*6280*/  F2FP.TF32.F32.PACK_B R43, R43 ;  /* 0x0000002bff2b723e */ /* 0x000fe400024050ff */
[----:B------:R-:W-:Y:S02]  /*6290*/  F2FP.TF32.F32.PACK_B R45, R45 ;  /* 0x0000002dff2d723e */ /* 0x000fe400024050ff */
[----:B------:R-:W-:Y:S01]  /*62a0*/  F2FP.TF32.F32.PACK_B R47, R47 ;  /* 0x0000002fff2f723e */ /* 0x000fe200024050ff */
[----:B------:R0:W-:Y:S01]  /*62b0*/  @P0 STG.E desc[UR36][R8.64+0x60], R5 ;  /* 0x0000600508000986 */ /* 0x0001e2000c101924 */
[----:B------:R-:W-:Y:S02]  /*62c0*/  ISETP.GT.AND P0, PT, R3, RZ, P1 ;  /* 0x000000ff0300720c */ /* 0x000fe40000f04270 */
[----:B------:R-:W-:Y:S02]  /*62d0*/  F2FP.TF32.F32.PACK_B R49, R49 ;  /* 0x00000031ff31723e */ /* 0x000fe400024050ff */
[----:B------:R-:W-:-:S02]  /*62e0*/  F2FP.TF32.F32.PACK_B R51, R51 ;  /* 0x00000033ff33723e */ /* 0x000fc400024050ff */
[----:B------:R-:W-:Y:S02]  /*62f0*/  F2FP.TF32.F32.PACK_B R53, R53 ;  /* 0x00000035ff35723e */ /* 0x000fe400024050ff */
[----:B------:R-:W-:Y:S01]  /*6300*/  F2FP.TF32.F32.PACK_B R55, R55 ;  /* 0x00000037ff37723e */ /* 0x000fe200024050ff */
[----:B0-----:R-:W-:-:S04]  /*6310*/  FMUL R5, R72, R88 ;  /* 0x0000005848057220 */ /* 0x001fc80000400000 */
[----:B------:R-:W-:Y:S01]  /*6320*/  @P0 STG.E desc[UR36][R8.64+0x64], R69 ;  /* 0x0000644508000986 */ /* 0x000fe2000c101924 */
[----:B------:R-:W-:Y:S02]  /*6330*/  ISETP.GT.AND P0, PT, R3, 0x8, P2 ;  /* 0x000000080300780c */ /* 0x000fe40001704270 */
[----:B------:R-:W-:Y:S02]  /*6340*/  ISETP.GT.AND P2, PT, R4, 0x20, PT ;  /* 0x000000200400780c */ /* 0x000fe40003f44270 */
[----:B------:R-:W-:-:S09]  /*6350*/  F2FP.TF32.F32.PACK_B R5, R5 ;  /* 0x00000005ff05723e */ /* 0x000fd200024050ff */
[----:B------:R0:W-:Y:S01]  /*6360*/  @P0 STG.E desc[UR36][R10.64+0x60], R13 ;  /* 0x0000600d0a000986 */ /* 0x0001e2000c101924 */
[----:B------:R-:W-:Y:S02]  /*6370*/  ISETP.GT.AND P0, PT, R3, 0x8, P1 ;  /* 0x000000080300780c */ /* 0x000fe40000f04270 */
[----:B------:R-:W-:Y:S01]  /*6380*/  ISETP.GT.AND P1, PT, R4, 0x21, PT ;  /* 0x000000210400780c */ /* 0x000fe20003f24270 */
[----:B0-----:R-:W-:-:S10]  /*6390*/  FMUL R13, R74, R88 ;  /* 0x000000584a0d7220 */ /* 0x001fd40000400000 */
[----:B------:R-:W-:Y:S01]  /*63a0*/  @P0 STG.E desc[UR36][R10.64+0x64], R71 ;  /* 0x000064470a000986 */ /* 0x000fe2000c101924 */
[----:B------:R-:W-:Y:S02]  /*63b0*/  ISETP.GT.AND P0, PT, R3, RZ, P2 ;  /* 0x000000ff0300720c */ /* 0x000fe40001704270 */
[----:B------:R-:W-:-:S11]  /*63c0*/  F2FP.TF32.F32.PACK_B R13, R13 ;  /* 0x0000000dff0d723e */ /* 0x000fd600024050ff */
[----:B------:R0:W-:Y:S01]  /*63d0*/  @P0 STG.E desc[UR36][R8.64+0x80], R5 ;  /* 0x0000800508000986 */ /* 0x0001e2000c101924 */
[----:B------:R-:W-:Y:S01]  /*63e0*/  ISETP.GT.AND P0, PT, R3, RZ, P1 ;  /* 0x000000ff0300720c */ /* 0x000fe20000f04270 */
[----:B0-----:R-:W-:-:S12]  /*63f0*/  FMUL R5, R76, R88 ;  /* 0x000000584c057220 */ /* 0x001fd80000400000 */
[----:B------:R-:W-:Y:S01]  /*6400*/  @P0 STG.E desc[UR36][R8.64+0x84], R73 ;  /* 0x0000844908000986 */ /* 0x000fe2000c101924 */
[----:B------:R-:W-:Y:S02]  /*6410*/  ISETP.GT.AND P0, PT, R3, 0x8, P2 ;  /* 0x000000080300780c */ /* 0x000fe40001704270 */
[----:B------:R-:W-:Y:S02]  /*6420*/  F2FP.TF32.F32.PACK_B R5, R5 ;  /* 0x00000005ff05723e */ /* 0x000fe400024050ff */
[----:B------:R-:W-:-:S09]  /*6430*/  ISETP.GT.AND P2, PT, R4, 0x38, PT ;  /* 0x000000380400780c */ /* 0x000fd20003f44270 */
[----:B------:R0:W-:Y:S01]  /*6440*/  @P0 STG.E desc[UR36][R10.64+0x80], R13 ;  /* 0x0000800d0a000986 */ /* 0x0001e2000c101924 */
[----:B------:R-:W-:Y:S01]  /*6450*/  ISETP.GT.AND P0, PT, R3, 0x8, P1 ;  /* 0x000000080300780c */ /* 0x000fe20000f04270 */
[----:B0-----:R-:W-:-:S12]  /*6460*/  FMUL R13, R78, R88 ;  /* 0x000000584e0d7220 */ /* 0x001fd80000400000 */
        /* <DEDUP_REMOVED lines=8> */
[----:B------:R-:W-:-:S11]  /*64f0*/  F2FP.TF32.F32.PACK_B R5, R5 ;  /* 0x00000005ff05723e */ /* 0x000fd600024050ff */
[----:B------:R0:W-:Y:S01]  /*6500*/  @P0 STG.E desc[UR36][R10.64+0xa0], R13 ;  /* 0x0000a00d0a000986 */ /* 0x0001e2000c101924 */
[C---:B------:R-:W-:Y:S02]  /*6510*/  ISETP.GT.AND P0, PT, R3.reuse, 0x8, P4 ;  /* 0x000000080300780c */ /* 0x040fe40002704270 */
[----:B------:R-:W-:Y:S01]  /*6520*/  ISETP.GT.AND P4, PT, R3, 0x8, P2 ;  /* 0x000000080300780c */ /* 0x000fe20001784270 */
[----:B0-----:R-:W-:-:S10]  /*6530*/  FMUL R13, R82, R88 ;  /* 0x00000058520d7220 */ /* 0x001fd40000400000 */
[----:B------:R-:W-:Y:S01]  /*6540*/  @P0 STG.E desc[UR36][R10.64+0xa4], R79 ;  /* 0x0000a44f0a000986 */ /* 0x000fe2000c101924 */
[----:B------:R-:W-:Y:S02]  /*6550*/  ISETP.GT.AND P0, PT, R3, RZ, P3 ;  /* 0x000000ff0300720c */ /* 0x000fe40001f04270 */
[----:B------:R-:W-:-:S11]  /*6560*/  F2FP.TF32.F32.PACK_B R13, R13 ;  /* 0x0000000dff0d723e */ /* 0x000fd600024050ff */
[----:B------:R0:W-:Y:S01]  /*6570*/  @P0 STG.E desc[UR36][R8.64+0xc0], R5 ;  /* 0x0000c00508000986 */ /* 0x0001e2000c101924 */
[----:B------:R-:W-:-:S04]  /*6580*/  ISETP.GT.AND P0, PT, R4, 0x31, PT ;  /* 0x000000310400780c */ /* 0x000fc80003f04270 */
[----:B------:R-:W-:Y:S01]  /*6590*/  ISETP.GT.AND P1, PT, R3, RZ, P0 ;  /* 0x000000ff0300720c */ /* 0x000fe20000724270 */
[----:B0-----:R-:W-:-:S05]  /*65a0*/  FMUL R5, R84, R88 ;  /* 0x0000005854057220 */ /* 0x001fca0000400000 */
[----:B------:R-:W-:-:S07]  /*65b0*/  F2FP.TF32.F32.PACK_B R5, R5 ;  /* 0x00000005ff05723e */ /* 0x000fce00024050ff */
[----:B------:R-:W-:Y:S01]  /*65c0*/  @P1 STG.E desc[UR36][R8.64+0xc4], R81 ;  /* 0x0000c45108001986 */ /* 0x000fe2000c101924 */
[----:B------:R-:W-:-:S13]  /*65d0*/  ISETP.GT.AND P1, PT, R3, 0x8, P3 ;  /* 0x000000080300780c */ /* 0x000fda0001f24270 */
[----:B------:R0:W-:Y:S01]  /*65e0*/  @P1 STG.E desc[UR36][R10.64+0xc0], R13 ;  /* 0x0000c00d0a001986 */ /* 0x0001e2000c101924 */
[----:B------:R-:W-:-:S13]  /*65f0*/  ISETP.GT.AND P1, PT, R3, 0x8, P0 ;  /* 0x000000080300780c */ /* 0x000fda0000724270 */
[----:B------:R-:W-:Y:S01]  /*6600*/  @P1 STG.E desc[UR36][R10.64+0xc4], R83 ;  /* 0x0000c4530a001986 */ /* 0x000fe2000c101924 */
[----:B------:R-:W-:-:S05]  /*6610*/  IADD3 R14, P1, R101, R10, RZ ;  /* 0x0000000a650e7210 */ /* 0x000fca0007f3e0ff */
[----:B------:R-:W-:Y:S01]  /*6620*/  IMAD.X R15, R19, 0x1, R11, P1 ;  /* 0x00000001130f7824 */ /* 0x000fe200008e060b */
[----:B------:R-:W-:-:S13]  /*6630*/  ISETP.GT.AND P1, PT, R3, RZ, P2 ;  /* 0x000000ff0300720c */ /* 0x000fda0001724270 */
[----:B------:R1:W-:Y:S01]  /*6640*/  @P1 STG.E desc[UR36][R8.64+0xe0], R5 ;  /* 0x0000e00508001986 */ /* 0x0003e2000c101924 */
[----:B------:R-:W-:-:S05]  /*6650*/  IADD3 R20, P1, R101, R10, RZ ;  /* 0x0000000a65147210 */ /* 0x000fca0007f3e0ff */
[----:B------:R-:W-:Y:S01]  /*6660*/  IMAD.X R21, R19, 0x1, R11, P1 ;  /* 0x0000000113157824 */ /* 0x000fe200008e060b */
[----:B------:R-:W-:-:S05]  /*6670*/  IADD3 R12, P1, R101, R8, RZ ;  /* 0x00000008650c7210 */ /* 0x000fca0007f3e0ff */
[----:B0-----:R-:W-:Y:S01]  /*6680*/  IMAD.X R13, R19, 0x1, R9, P1 ;  /* 0x00000001130d7824 */ /* 0x001fe200008e0609 */
[----:B------:R-:W-:Y:S01]  /*6690*/  ISETP.GT.AND P1, PT, R4, 0x39, PT ;  /* 0x000000390400780c */ /* 0x000fe20003f24270 */
[-C--:B-1----:R-:W-:Y:S01]  /*66a0*/  FMUL R5, R86, R88.reuse ;  /* 0x0000005856057220 */ /* 0x082fe20000400000 */
[----:B------:R-:W-:Y:S02]  /*66b0*/  FMUL R19, R24, R88 ;  /* 0x0000005818137220 */ /* 0x000fe40000400000 */
[----:B------:R-:W-:Y:S02]  /*66c0*/  ISETP.GT.AND P5, PT, R3, RZ, P1 ;  /* 0x000000ff0300720c */ /* 0x000fe40000fa4270 */
[----:B------:R-:W-:Y:S02]  /*66d0*/  F2FP.TF32.F32.PACK_B R5, R5 ;  /* 0x00000005ff05723e */ /* 0x000fe400024050ff */
[----:B------:R-:W-:-:S09]  /*66e0*/  F2FP.TF32.F32.PACK_B R19, R19 ;  /* 0x00000013ff13723e */ /* 0x000fd200024050ff */
[----:B------:R-:W-:Y:S01]  /*66f0*/  @P5 STG.E desc[UR36][R8.64+0xe4], R85 ;  /* 0x0000e45508005986 */ /* 0x000fe2000c101924 */
[----:B------:R-:W-:-:S03]  /*6700*/  ISETP.GT.AND P5, PT, R4, 0x1, PT ;  /* 0x000000010400780c */ /* 0x000fc60003fa4270 */
[----:B------:R0:W-:Y:S01]  /*6710*/  @P4 STG.E desc[UR36][R10.64+0xe0], R5 ;  /* 0x0000e0050a004986 */ /* 0x0001e2000c101924 */
[C---:B------:R-:W-:Y:S02]  /*6720*/  ISETP.GT.AND P4, PT, R3.reuse, 0x8, P1 ;  /* 0x000000080300780c */ /* 0x040fe40000f84270 */
[----:B------:R-:W-:Y:S01]  /*6730*/  ISETP.GT.AND P5, PT, R3, 0x80, P5 ;  /* 0x000000800300780c */ /* 0x000fe20002fa4270 */
[----:B0-----:R-:W-:-:S10]  /*6740*/  FMUL R5, R26, R88 ;  /* 0x000000581a057220 */ /* 0x001fd40000400000 */
[----:B------:R0:W-:Y:S01]  /*6750*/  @P4 STG.E desc[UR36][R10.64+0xe4], R87 ;  /* 0x0000e4570a004986 */ /* 0x0001e2000c101924 */
[C---:B------:R-:W-:Y:S01]  /*6760*/  ISETP.GT.AND P4, PT, R3.reuse, 0x80, P6 ;  /* 0x000000800300780c */ /* 0x040fe20003784270 */
[----:B------:R-:W-:Y:S01]  /*6770*/  @P5 IMAD.MOV.U32 R8, RZ, RZ, R12 ;  /* 0x000000ffff085224 */ /* 0x000fe200078e000c */
[----:B------:R-:W-:Y:S01]  /*6780*/  ISETP.GT.AND P6, PT, R3, 0x88, P6 ;  /* 0x000000880300780c */ /* 0x000fe200037c4270 */
[----:B------:R-:W-:Y:S01]  /*6790*/  @P5 IMAD.MOV.U32 R9, RZ, RZ, R13 ;  /* 0x000000ffff095224 */ /* 0x000fe200078e000d */
[----:B------:R-:W-:Y:S01]  /*67a0*/  F2FP.TF32.F32.PACK_B R5, R5 ;  /* 0x00000005ff05723e */ /* 0x000fe200024050ff */
[----:B0-----:R-:W-:-:S08]  /*67b0*/  FMUL R11, R28, R88 ;  /* 0x000000581c0b7220 */ /* 0x001fd00000400000 */
[----:B------:R0:W-:Y:S01]  /*67c0*/  @P4 STG.E desc[UR36][R12.64], R19 ;  /* 0x000000130c004986 */ /* 0x0001e2000c101924 */
[----:B------:R-:W-:Y:S02]  /*67d0*/  ISETP.NE.AND P4, PT, R56, RZ, PT ;  /* 0x000000ff3800720c */ /* 0x000fe40003f85270 */
[----:B------:R-:W-:Y:S01]  /*67e0*/  F2FP.TF32.F32.PACK_B R11, R11 ;  /* 0x0000000bff0b723e */ /* 0x000fe200024050ff */
[----:B------:R-:W-:Y:S01]  /*67f0*/  @P5 STG.E desc[UR36][R8.64+0x4], R25 ;  /* 0x0000041908005986 */ /* 0x000fe2000c101924 */
[----:B------:R-:W-:-:S03]  /*6800*/  ISETP.NE.AND P5, PT, R57, RZ, PT ;  /* 0x000000ff3900720c */ /* 0x000fc60003fa5270 */
[----:B------:R1:W-:Y:S01]  /*6810*/  @P6 STG.E desc[UR36][R14.64], R5 ;  /* 0x000000050e006986 */ /* 0x0003e2000c101924 */
[----:B------:R-:W-:Y:S01]  /*6820*/  ISETP.GT.AND P6, PT, R4, 0x1, PT ;  /* 0x000000010400780c */ /* 0x000fe20003fc4270 */
[----:B0-----:R-:W-:-:S03]  /*6830*/  FMUL R19, R52, R88 ;  /* 0x0000005834137220 */ /* 0x001fc60000400000 */
[----:B------:R-:W-:Y:S02]  /*6840*/  ISETP.GT.AND P6, PT, R3, 0x88, P6 ;  /* 0x000000880300780c */ /* 0x000fe400037c4270 */
[----:B------:R-:W-:Y:S01]  /*6850*/  F2FP.TF32.F32.PACK_B R19, R19 ;  /* 0x00000013ff13723e */ /* 0x000fe200024050ff */
[-C--:B-1----:R-:W-:Y:S01]  /*6860*/  FMUL R5, R30, R88.reuse ;  /* 0x000000581e057220 */ /* 0x082fe20000400000 */
[----:B------:R-:W-:-:S04]  /*6870*/  FMUL R15, R50, R88 ;  /* 0x00000058320f7220 */ /* 0x000fc80000400000 */
[----:B------:R-:W-:-:S05]  /*6880*/  F2FP.TF32.F32.PACK_B R5, R5 ;  /* 0x00000005ff05723e */ /* 0x000fca00024050ff */
[----:B------:R-:W-:Y:S01]  /*6890*/  @P6 STG.E desc[UR36][R20.64+0x4], R27 ;  /* 0x0000041b14006986 */ /* 0x000fe2000c101924 */
[----:B------:R-:W-:Y:S02]  /*68a0*/  ISETP.GT.AND P6, PT, R4, 0x8, PT ;  /* 0x000000080400780c */ /* 0x000fe40003fc4270 */
[----:B------:R-:W-:Y:S02]  /*68b0*/  F2FP.TF32.F32.PACK_B R15, R15 ;  /* 0x0000000fff0f723e */ /* 0x000fe400024050ff */
[----:B------:R-:W-:-:S13]  /*68c0*/  ISETP.GT.AND P6, PT, R3, 0x80, P6 ;  /* 0x000000800300780c */ /* 0x000fda00037c4270 */
[----:B------:R-:W-:Y:S02]  /*68d0*/  @P6 IMAD.MOV.U32 R8, RZ, RZ, R12 ;  /* 0x000000ffff086224 */ /* 0x000fe400078e000c */
[----:B------:R-:W-:-:S05]  /*68e0*/  @P6 IMAD.MOV.U32 R9, RZ, RZ, R13 ;  /* 0x000000ffff096224 */ /* 0x000fca00078e000d */
[----:B------:R0:W-:Y:S01]  /*68f0*/  @P6 STG.E desc[UR36][R8.64+0x20], R11 ;  /* 0x0000200b08006986 */ /* 0x0001e2000c101924 */
[----:B------:R-:W-:-:S04]  /*6900*/  ISETP.GT.AND P6, PT, R4, 0x9, PT ;  /* 0x000000090400780c */ /* 0x000fc80003fc4270 */
[----:B------:R-:W-:Y:S01]  /*6910*/  ISETP.GT.AND P6, PT, R3, 0x80, P6 ;  /* 0x000000800300780c */ /* 0x000fe200037c4270 */
[----:B0-----:R-:W-:-:S05]  /*6920*/  FMUL R11, R32, R88 ;  /* 0x00000058200b7220 */ /* 0x001fca0000400000 */
[----:B------:R-:W-:-:S07]  /*6930*/  F2FP.TF32.F32.PACK_B R11, R11 ;  /* 0x0000000bff0b723e */ /* 0x000fce00024050ff */
[----:B------:R-:W-:Y:S02]  /*6940*/  @P6 IMAD.MOV.U32 R8, RZ, RZ, R12 ;  /* 0x000000ffff086224 */ /* 0x000fe400078e000c */
[----:B------:R-:W-:-:S05]  /*6950*/  @P6 IMAD.MOV.U32 R9, RZ, RZ, R13 ;  /* 0x000000ffff096224 */ /* 0x000fca00078e000d */
[----:B------:R-:W-:Y:S01]  /*6960*/  @P6 STG.E desc[UR36][R8.64+0x24], R29 ;  /* 0x0000241d08006986 */ /* 0x000fe2000c101924 */
[----:B------:R-:W-:-:S04]  /*6970*/  ISETP.GT.AND P6, PT, R4, 0x8, PT ;  /* 0x000000080400780c */ /* 0x000fc80003fc4270 */
[----:B------:R-:W-:-:S13]  /*6980*/  ISETP.GT.AND P6, PT, R3, 0x88, P6 ;  /* 0x000000880300780c */ /* 0x000fda00037c4270 */
[----:B------:R0:W-:Y:S01]  /*6990*/  @P6 STG.E desc[UR36][R6.64+0x20], R5 ;  /* 0x0000200506006986 */ /* 0x0001e2000c101924 */
[----:B------:R-:W-:-:S04]  /*69a0*/  ISETP.GT.AND P6, PT, R4, 0x9, PT ;  /* 0x000000090400780c */ /* 0x000fc80003fc4270 */
[----:B------:R-:W-:Y:S01]  /*69b0*/  ISETP.GT.AND P6, PT, R3, 0x88, P6 ;  /* 0x000000880300780c */ /* 0x000fe200037c4270 */
[----:B0-----:R-:W-:-:S05]  /*69c0*/  FMUL R5, R34, R88 ;  /* 0x0000005822057220 */ /* 0x001fca0000400000 */
[----:B------:R-:W-:-:S07]  /*69d0*/  F2FP.TF32.F32.PACK_B R5, R5 ;  /* 0x00000005ff05723e */ /* 0x000fce00024050ff */
[----:B------:R-:W-:Y:S01]  /*69e0*/  @P6 STG.E desc[UR36][R6.64+0x24], R31 ;  /* 0x0000241f06006986 */ /* 0x000fe2000c101924 */
[----:B------:R-:W-:-:S04]  /*69f0*/  ISETP.GT.AND P6, PT, R4, 0x10, PT ;  /* 0x000000100400780c */ /* 0x000fc80003fc4270 */
        /* <DEDUP_REMOVED lines=50> */
[----:B------:R0:W-:Y:S01]  /*6d20*/  @P6 STG.E desc[UR36][R8.64+0x84], R41 ;  /* 0x0000842908006986 */ /* 0x0001e2000c101924 */
[----:B------:R-:W-:-:S04]  /*6d30*/  ISETP.GT.AND P6, PT, R4, 0x20, PT ;  /* 0x000000200400780c */ /* 0x000fc80003fc4270 */
[----:B------:R-:W-:Y:S01]  /*6d40*/  ISETP.GT.AND P6, PT, R3, 0x88, P6 ;  /* 0x000000880300780c */ /* 0x000fe200037c4270 */
[----:B0-----:R-:W-:-:S05]  /*6d50*/  FMUL R9, R44, R88 ;  /* 0x000000582c097220 */ /* 0x001fca0000400000 */
[----:B------:R-:W-:-:S07]  /*6d60*/  F2FP.TF32.F32.PACK_B R9, R9 ;  /* 0x00000009ff09723e */ /* 0x000fce00024050ff */
[----:B------:R0:W-:Y:S01]  /*6d70*/  @P6 STG.E desc[UR36][R6.64+0x80], R5 ;  /* 0x0000800506006986 */ /* 0x0001e2000c101924 */
[----:B------:R-:W-:-:S04]  /*6d80*/  ISETP.GT.AND P6, PT, R4, 0x21, PT ;  /* 0x000000210400780c */ /* 0x000fc80003fc4270 */
[----:B------:R-:W-:-:S13]  /*6d90*/  ISETP.GT.AND P6, PT, R3, 0x88, P6 ;  /* 0x000000880300780c */ /* 0x000fda00037c4270 */
[----:B------:R-:W-:Y:S02]  /*6da0*/  @P6 IMAD.MOV.U32 R4, RZ, RZ, R6 ;  /* 0x000000ffff046224 */ /* 0x000fe400078e0006 */
[----:B0-----:R-:W-:-:S05]  /*6db0*/  @P6 IMAD.MOV.U32 R5, RZ, RZ, R7 ;  /* 0x000000ffff056224 */ /* 0x001fca00078e0007 */
[----:B------:R0:W-:Y:S01]  /*6dc0*/  @P6 STG.E desc[UR36][R4.64+0x84], R43 ;  /* 0x0000842b04006986 */ /* 0x0001e2000c101924 */
[C---:B------:R-:W-:Y:S02]  /*6dd0*/  ISETP.GT.AND P6, PT, R3.reuse, 0x80, P5 ;  /* 0x000000800300780c */ /* 0x040fe40002fc4270 */
[----:B------:R-:W-:-:S11]  /*6de0*/  ISETP.GT.AND P5, PT, R3, 0x88, P5 ;  /* 0x000000880300780c */ /* 0x000fd60002fa4270 */
[----:B0-----:R-:W-:Y:S02]  /*6df0*/  @P6 IMAD.MOV.U32 R4, RZ, RZ, R12 ;  /* 0x000000ffff046224 */ /* 0x001fe400078e000c */
[----:B------:R-:W-:-:S05]  /*6e00*/  @P6 IMAD.MOV.U32 R5, RZ, RZ, R13 ;  /* 0x000000ffff056224 */ /* 0x000fca00078e000d */
[----:B------:R0:W-:Y:S01]  /*6e10*/  @P6 STG.E desc[UR36][R4.64+0xa0], R9 ;  /* 0x0000a00904006986 */ /* 0x0001e2000c101924 */
[C---:B------:R-:W-:Y:S02]  /*6e20*/  ISETP.GT.AND P6, PT, R3.reuse, 0x80, P4 ;  /* 0x000000800300780c */ /* 0x040fe400027c4270 */
[----:B------:R-:W-:Y:S01]  /*6e30*/  ISETP.GT.AND P4, PT, R3, 0x88, P4 ;  /* 0x000000880300780c */ /* 0x000fe20002784270 */
[----:B0-----:R-:W-:-:S10]  /*6e40*/  FMUL R9, R48, R88 ;  /* 0x0000005830097220 */ /* 0x001fd40000400000 */
[----:B------:R-:W-:Y:S02]  /*6e50*/  @P6 IMAD.MOV.U32 R4, RZ, RZ, R12 ;  /* 0x000000ffff046224 */ /* 0x000fe400078e000c */
[----:B------:R-:W-:Y:S01]  /*6e60*/  @P6 IMAD.MOV.U32 R5, RZ, RZ, R13 ;  /* 0x000000ffff056224 */ /* 0x000fe200078e000d */
[----:B------:R-:W-:-:S04]  /*6e70*/  F2FP.TF32.F32.PACK_B R9, R9 ;  /* 0x00000009ff09723e */ /* 0x000fc800024050ff */
[----:B------:R0:W-:Y:S02]  /*6e80*/  @P6 STG.E desc[UR36][R4.64+0xa4], R45 ;  /* 0x0000a42d04006986 */ /* 0x0001e4000c101924 */
[----:B0-----:R-:W-:Y:S02]  /*6e90*/  @P5 IMAD.MOV.U32 R4, RZ, RZ, R6 ;  /* 0x000000ffff045224 */ /* 0x001fe400078e0006 */
[----:B------:R-:W-:-:S05]  /*6ea0*/  @P5 IMAD.MOV.U32 R5, RZ, RZ, R7 ;  /* 0x000000ffff055224 */ /* 0x000fca00078e0007 */
[----:B------:R0:W-:Y:S01]  /*6eb0*/  @P5 STG.E desc[UR36][R4.64+0xa0], R11 ;  /* 0x0000a00b04005986 */ /* 0x0001e2000c101924 */
[C---:B------:R-:W-:Y:S02]  /*6ec0*/  ISETP.GT.AND P5, PT, R3.reuse, 0x80, P3 ;  /* 0x000000800300780c */ /* 0x040fe40001fa4270 */
[----:B------:R-:W-:Y:S01]  /*6ed0*/  ISETP.GT.AND P3, PT, R3, 0x88, P3 ;  /* 0x000000880300780c */ /* 0x000fe20001f64270 */
[----:B0-----:R-:W-:Y:S02]  /*6ee0*/  @P4 IMAD.MOV.U32 R4, RZ, RZ, R6 ;  /* 0x000000ffff044224 */ /* 0x001fe400078e0006 */
[----:B------:R-:W-:Y:S01]  /*6ef0*/  FMUL R11, R54, R88 ;  /* 0x00000058360b7220 */ /* 0x000fe20000400000 */
[----:B------:R-:W-:-:S04]  /*6f00*/  @P4 IMAD.MOV.U32 R5, RZ, RZ, R7 ;  /* 0x000000ffff054224 */ /* 0x000fc800078e0007 */
[----:B------:R-:W-:Y:S01]  /*6f10*/  F2FP.TF32.F32.PACK_B R11, R11 ;  /* 0x0000000bff0b723e */ /* 0x000fe200024050ff */
[----:B------:R0:W-:Y:S01]  /*6f20*/  @P4 STG.E desc[UR36][R4.64+0xa4], R47 ;  /* 0x0000a42f04004986 */ /* 0x0001e2000c101924 */
[C---:B------:R-:W-:Y:S02]  /*6f30*/  ISETP.GT.AND P4, PT, R3.reuse, 0x80, P0 ;  /* 0x000000800300780c */ /* 0x040fe40000784270 */
[----:B------:R-:W-:Y:S01]  /*6f40*/  ISETP.GT.AND P0, PT, R3, 0x88, P0 ;  /* 0x000000880300780c */ /* 0x000fe20000704270 */
[----:B0-----:R-:W-:Y:S02]  /*6f50*/  @P5 IMAD.MOV.U32 R4, RZ, RZ, R12 ;  /* 0x000000ffff045224 */ /* 0x001fe400078e000c */
[----:B------:R-:W-:-:S05]  /*6f60*/  @P5 IMAD.MOV.U32 R5, RZ, RZ, R13 ;  /* 0x000000ffff055224 */ /* 0x000fca00078e000d */
        /* <DEDUP_REMOVED lines=10> */
[----:B------:R0:W-:Y:S02]  /*7010*/  @P3 STG.E desc[UR36][R4.64+0xc0], R15 ;  /* 0x0000c00f04003986 */ /* 0x0001e4000c101924 */
[----:B0-----:R-:W-:Y:S02]  /*7020*/  @P0 IMAD.MOV.U32 R4, RZ, RZ, R6 ;  /* 0x000000ffff040224 */ /* 0x001fe400078e0006 */
[----:B------:R-:W-:-:S05]  /*7030*/  @P0 IMAD.MOV.U32 R5, RZ, RZ, R7 ;  /* 0x000000ffff050224 */ /* 0x000fca00078e0007 */
[----:B------:R0:W-:Y:S02]  /*7040*/  @P0 STG.E desc[UR36][R4.64+0xc4], R51 ;  /* 0x0000c43304000986 */ /* 0x0001e4000c101924 */
[----:B0-----:R-:W-:Y:S02]  /*7050*/  @P5 IMAD.MOV.U32 R4, RZ, RZ, R12 ;  /* 0x000000ffff045224 */ /* 0x001fe400078e000c */
[----:B------:R-:W-:-:S05]  /*7060*/  @P5 IMAD.MOV.U32 R5, RZ, RZ, R13 ;  /* 0x000000ffff055224 */ /* 0x000fca00078e000d */
[----:B------:R0:W-:Y:S04]  /*7070*/  @P5 STG.E desc[UR36][R4.64+0xe0], R19 ;  /* 0x0000e01304005986 */ /* 0x0001e8000c101924 */
[----:B------:R1:W-:Y:S01]  /*7080*/  @P4 STG.E desc[UR36][R12.64+0xe4], R53 ;  /* 0x0000e4350c004986 */ /* 0x0003e2000c101924 */
[----:B0-----:R-:W-:Y:S02]  /*7090*/  @P2 IMAD.MOV.U32 R4, RZ, RZ, R6 ;  /* 0x000000ffff042224 */ /* 0x001fe400078e0006 */
[----:B------:R-:W-:-:S05]  /*70a0*/  @P2 IMAD.MOV.U32 R5, RZ, RZ, R7 ;  /* 0x000000ffff052224 */ /* 0x000fca00078e0007 */
[----:B------:R1:W-:Y:S04]  /*70b0*/  @P2 STG.E desc[UR36][R4.64+0xe0], R11 ;  /* 0x0000e00b04002986 */ /* 0x0003e8000c101924 */
[----:B------:R1:W-:Y:S02]  /*70c0*/  @P1 STG.E desc[UR36][R6.64+0xe4], R55 ;  /* 0x0000e43706001986 */ /* 0x0003e4000c101924 */
.L_x_152:
[----:B------:R-:W-:Y:S05]  /*70d0*/  BSYNC B0 ;  /* 0x0000000000007941 */ /* 0x000fea0003800000 */
.L_x_28:
[----:B------:R-:W-:Y:S01]  /*70e0*/  IADD3 R16, P0, R16, UR38, RZ ;  /* 0x0000002610107c10 */ /* 0x000fe2000ff1e0ff */
[----:B------:R-:W-:Y:S01]  /*70f0*/  ULDC.64 UR4, c[0x0][0x650] ;  /* 0x0001940000047ab9 */ /* 0x000fe20000000a00 */
[----:B------:R-:W-:Y:S01]  /*7100*/  PRMT R3, RZ, 0x7610, R3 ;  /* 0x00007610ff037816 */ /* 0x000fe20000000003 */
[----:B-----5:R-:W-:Y:S01]  /*7110*/  IMAD.MOV.U32 R101, RZ, RZ, -0x1 ;  /* 0xffffffffff657424 */ /* 0x020fe200078e00ff */
[----:B------:R-:W-:Y:S01]  /*7120*/  IADD3.X R17, R17, UR41, RZ, P0, !PT ;  /* 0x0000002911117c10 */ /* 0x000fe200087fe4ff */
[----:B------:R-:W-:Y:S01]  /*7130*/  IMAD.MOV.U32 R19, RZ, RZ, -0x1 ;  /* 0xffffffffff137424 */ /* 0x000fe200078e00ff */
[----:B------:R-:W-:-:S04]  /*7140*/  ISETP.GE.U32.AND P0, PT, R16, UR4, PT ;  /* 0x0000000410007c0c */ /* 0x000fc8000bf06070 */
[----:B------:R-:W-:-:S13]  /*7150*/  ISETP.GE.U32.AND.EX P0, PT, R17, UR5, PT, P0 ;  /* 0x0000000511007c0c */ /* 0x000fda000bf06100 */
[----:B------:R-:W-:Y:S05]  /*7160*/  @P0 BRA `(.L_x_153) ;  /* 0x00000004004c0947 */ /* 0x000fea0003800000 */
[----:B-1----:R-:W1:Y:S01]  /*7170*/  LDC.64 R10, c[0x0][0x628] ;  /* 0x00018a00ff0a7b82 */ /* 0x002e620000000a00 */
[----:B0-23--:R-:W0:Y:S01]  /*7180*/  S2R R12, SR_CTAID.X ;  /* 0x00000000000c7919 */ /* 0x00de220000002500 */
[----:B------:R-:W-:Y:S02]  /*7190*/  IMAD.MOV.U32 R8, RZ, RZ, R16 ;  /* 0x000000ffff087224 */ /* 0x000fe400078e0010 */
[----:B------:R-:W-:Y:S01]  /*71a0*/  IMAD.MOV.U32 R9, RZ, RZ, R17 ;  /* 0x000000ffff097224 */ /* 0x000fe200078e0011 */
[----:B------:R-:W2:Y:S03]  /*71b0*/  S2R R20, SR_CTAID.Y ;  /* 0x0000000000147919 */ /* 0x000ea60000002600 */
[----:B------:R-:W3:Y:S08]  /*71c0*/  LDC R0, c[0x0][0x630] ;  /* 0x00018c00ff007b82 */ /* 0x000ef00000000800 */
[----:B------:R-:W0:Y:S01]  /*71d0*/  LDC.64 R14, c[0x0][0x620] ;  /* 0x00018800ff0e7b82 */ /* 0x000e220000000a00 */
[----:B-1----:R-:W-:-:S04]  /*71e0*/  ISETP.NE.U32.AND P0, PT, R10, RZ, PT ;  /* 0x000000ff0a00720c */ /* 0x002fc80003f05070 */
[----:B------:R-:W-:-:S13]  /*71f0*/  ISETP.NE.AND.EX P0, PT, R11, RZ, PT, P0 ;  /* 0x000000ff0b00720c */ /* 0x000fda0003f05300 */
[----:B0-23--:R-:W-:Y:S05]  /*7200*/  @!P0 BRA `(.L_x_154) ;  /* 0x0000000000288947 */ /* 0x00dfea0003800000 */
        /* <DEDUP_REMOVED lines=10> */
.L_x_154:
[-CC-:B------:R-:W-:Y:S01]  /*72b0*/  SHF.R.U64 R19, R8, R0.reuse, R9.reuse ;  /* 0x0000000008137219 */ /* 0x180fe20000001209 */
[----:B------:R-:W0:Y:S01]  /*72c0*/  LDC.64 R26, c[0x0][0x640] ;  /* 0x00019000ff1a7b82 */ /* 0x000e220000000a00 */
[----:B------:R-:W-:Y:S01]  /*72d0*/  SHF.R.U32.HI R0, RZ, R0, R9 ;  /* 0x00000000ff007219 */ /* 0x000fe20000011609 */
[----:B------:R-:W-:Y:S01]  /*72e0*/  ULDC UR4, c[0x0][0x150] ;  /* 0x0000540000047ab9 */ /* 0x000fe20000000800 */
[----:B------:R-:W-:Y:S02]  /*72f0*/  IADD3 R3, P0, RZ, -R19, RZ ;  /* 0x80000013ff037210 */ /* 0x000fe40007f1e0ff */
[----:B------:R-:W-:-:S03]  /*7300*/  I2FP.F32.U32 R7, R12 ;  /* 0x0000000c00077245 */ /* 0x000fc60000201000 */
[----:B------:R-:W1:Y:S01]  /*7310*/  LDC R6, c[0x0][0x618] ;  /* 0x00018600ff067b82 */ /* 0x000e620000000800 */
[----:B------:R-:W-:Y:S02]  /*7320*/  IMAD.X R5, RZ, RZ, ~R0, P0 ;  /* 0x000000ffff057224 */ /* 0x000fe400000e0e00 */
[----:B------:R-:W-:Y:S01]  /*7330*/  FMUL R7, R7, UR4 ;  /* 0x0000000407077c20 */ /* 0x000fe20008400000 */
[----:B------:R-:W-:Y:S01]  /*7340*/  ULDC UR4, c[0x0][0x154] ;  /* 0x0000550000047ab9 */ /* 0x000fe20000000800 */
[-C--:B------:R-:W-:Y:S02]  /*7350*/  IMAD R0, R5, R14.reuse, RZ ;  /* 0x0000000e05007224 */ /* 0x080fe400078e02ff */
[C---:B------:R-:W-:Y:S01]  /*7360*/  IMAD.WIDE.U32 R4, R3.reuse, R14, R16 ;  /* 0x0000000e03047225 */ /* 0x040fe200078e0010 */
[----:B------:R-:W2:Y:S01]  /*7370*/  LDC R11, c[0x0][0x608] ;  /* 0x00018200ff0b7b82 */ /* 0x000ea20000000800 */
[----:B------:R-:W3:Y:S02]  /*7380*/  F2I.U32.TRUNC.NTZ R7, R7 ;  /* 0x0000000700077305 */ /* 0x000ee4000020f000 */
[----:B------:R-:W-:-:S04]  /*7390*/  IMAD R3, R3, R15, R0 ;  /* 0x0000000f03037224 */ /* 0x000fc800078e0200 */
[----:B------:R-:W-:Y:S01]  /*73a0*/  IMAD.IADD R3, R5, 0x1, R3 ;  /* 0x0000000105037824 */ /* 0x000fe200078e0203 */
[----:B------:R-:W5:Y:S01]  /*73b0*/  LDC R8, c[0x0][0x658] ;  /* 0x00019600ff087b82 */ /* 0x000f620000000800 */
[----:B------:R-:W-:Y:S02]  /*73c0*/  I2FP.F32.U32 R5, R20 ;  /* 0x0000001400057245 */ /* 0x000fe40000201000 */
[----:B0-----:R-:W-:-:S04]  /*73d0*/  ISETP.NE.U32.AND P0, PT, R26, RZ, PT ;  /* 0x000000ff1a00720c */ /* 0x001fc80003f05070 */
[----:B------:R-:W-:Y:S01]  /*73e0*/  ISETP.NE.AND.EX P0, PT, R27, RZ, PT, P0 ;  /* 0x000000ff1b00720c */ /* 0x000fe20003f05300 */
[----:B------:R-:W0:Y:S01]  /*73f0*/  LDC R9, c[0x0][0x144] ;  /* 0x00005100ff097b82 */ /* 0x000e220000000800 */
[-C--:B-1----:R-:W-:Y:S01]  /*7400*/  SHF.R.U64 R13, R4, R6.reuse, R3 ;  /* 0x00000006040d7219 */ /* 0x082fe20000001203 */
[----:B---3--:R-:W-:Y:S01]  /*7410*/  IMAD.MOV R7, RZ, RZ, -R7 ;  /* 0x000000ffff077224 */ /* 0x008fe200078e0a07 */
[----:B------:R-:W-:Y:S01]  /*7420*/  SHF.R.U32.HI R0, RZ, R6, R3 ;  /* 0x00000006ff007219 */ /* 0x000fe20000011603 */
[----:B------:R-:W-:-:S04]  /*7430*/  FMUL R6, R5, UR4 ;  /* 0x0000000405067c20 */ /* 0x000fc80008400000 */
[----:B------:R-:W1:Y:S01]  /*7440*/  LDC R21, c[0x0][0x148] ;  /* 0x00005200ff157b82 */ /* 0x000e620000000800 */
[----:B------:R3:W0:Y:S01]  /*7450*/  F2I.U32.TRUNC.NTZ R14, R6 ;  /* 0x00000006000e7305 */ /* 0x000622000020f000 */
[-CC-:B--2---:R-:W-:Y:S02]  /*7460*/  SHF.R.U64 R10, R13, R11.reuse, R0.reuse ;  /* 0x0000000b0d0a7219 */ /* 0x184fe40000001200 */
[----:B------:R-:W-:-:S04]  /*7470*/  SHF.R.U32.HI R3, RZ, R11, R0 ;  /* 0x0000000bff037219 */ /* 0x000fc80000011600 */
[----:B------:R-:W2:Y:S01]  /*7480*/  LDC R24, c[0x0][0x648] ;  /* 0x00019200ff187b82 */ /* 0x000ea20000000800 */
[-CC-:B-----5:R-:W-:Y:S02]  /*7490*/  SHF.R.U64 R15, R10, R8.reuse, R3.reuse ;  /* 0x000000080a0f7219 */ /* 0x1a0fe40000001203 */
[----:B------:R-:W-:-:S03]  /*74a0*/  SHF.R.U32.HI R5, RZ, R8, R3 ;  /* 0x00000008ff057219 */ /* 0x000fc60000011603 */
[----:B------:R-:W-:Y:S02]  /*74b0*/  IMAD.MOV.U32 R4, RZ, RZ, R15 ;  /* 0x000000ffff047224 */ /* 0x000fe400078e000f */
[----:B------:R-:W1:Y:S01]  /*74c0*/  LDC R28, c[0x0][0x638] ;  /* 0x00018e00ff1c7b82 */ /* 0x000e620000000800 */
[----:B0-----:R-:W-:-:S07]  /*74d0*/  IMAD R25, R9, R7, R12 ;  /* 0x0000000709197224 */ /* 0x001fce00078e020c */
[----:B------:R-:W0:Y:S08]  /*74e0*/  LDC R29, c[0x0][0x610] ;  /* 0x00018400ff1d7b82 */ /* 0x000e300000000800 */
[----:B------:R-:W0:Y:S01]  /*74f0*/  LDC R30, c[0x0][0x600] ;  /* 0x00018000ff1e7b82 */ /* 0x000e220000000800 */
[----:B---3--:R-:W-:Y:S05]  /*7500*/  @!P0 BRA `(.L_x_155) ;  /* 0x0000000000288947 */ /* 0x008fea0003800000 */
[----:B------:R-:W3:Y:S02]  /*7510*/  LDC R0, c[0x0][0x64c] ;  /* 0x00019300ff007b82 */ /* 0x000ee40000000800 */
[----:B---3--:R-:W-:-:S05]  /*7520*/  IADD3 R3, P0, R15, R0, RZ ;  /* 0x000000000f037210 */ /* 0x008fca0007f1e0ff */
        /* <DEDUP_REMOVED lines=8> */
.L_x_155:
[----:B------:R-:W-:Y:S01]  /*75b0*/  ISETP.NE.AND P0, PT, R2, 0x1, PT ;  /* 0x000000010200780c */ /* 0x000fe20003f05270 */
[----:B------:R-:W-:Y:S01]  /*75c0*/  IMAD.MOV R14, RZ, RZ, -R14 ;  /* 0x000000ffff0e7224 */ /* 0x000fe200078e0a0e */
[----:B--2---:R-:W-:Y:S02]  /*75d0*/  SHF.R.U64 R0, R4, R24, R5 ;  /* 0x0000001804007219 */ /* 0x004fe40000001205 */
[----:B------:R-:W-:Y:S02]  /*75e0*/  LOP3.LUT R3, R10, R99, RZ, 0xc0, !PT ;  /* 0x000000630a037212 */ /* 0x000fe400078ec0ff */
[----:B------:R-:W-:Y:S01]  /*75f0*/  LOP3.LUT R6, R13, R98, RZ, 0xc0, !PT ;  /* 0x000000620d067212 */ /* 0x000fe200078ec0ff */
[----:B------:R-:W-:Y:S02]  /*7600*/  IMAD.MOV R4, RZ, RZ, -R0 ;  /* 0x000000ffff047224 */ /* 0x000fe400078e0a00 */
[----:B------:R-:W-:Y:S02]  /*7610*/  IMAD R0, R94, R0, R3 ;  /* 0x000000005e007224 */ /* 0x000fe400078e0203 */
[----:B-1----:R-:W-:-:S02]  /*7620*/  IMAD R3, R4, R28, R15 ;  /* 0x0000001c04037224 */ /* 0x002fc400078e020f */
[----:B------:R-:W-:Y:S02]  /*7630*/  @P0 IMAD R25, R21, R14, R20 ;  /* 0x0000000e15190224 */ /* 0x000fe400078e0214 */
[----:B0-----:R-:W-:Y:S02]  /*7640*/  IMAD R5, R3, R30, R6 ;  /* 0x0000001e03057224 */ /* 0x001fe400078e0206 */
[----:B------:R-:W-:Y:S02]  /*7650*/  IMAD R0, R0, R29, R25 ;  /* 0x0000001d00007224 */ /* 0x000fe400078e0219 */
[----:B------:R-:W-:-:S03]  /*7660*/  IMAD.MOV.U32 R4, RZ, RZ, 0x1 ;  /* 0x00000001ff047424 */ /* 0x000fc600078e00ff */
[----:B------:R-:W-:Y:S02]  /*7670*/  SEL R101, R5, R0, !P0 ;  /* 0x0000000005657207 */ /* 0x000fe40004000000 */
[----:B------:R-:W-:Y:S02]  /*7680*/  PRMT R3, R4, 0x7610, R3 ;  /* 0x0000761004037816 */ /* 0x000fe40000000003 */
[----:B------:R-:W-:-:S07]  /*7690*/  SEL R0, R0, R5, !P0 ;  /* 0x0000000500007207 */ /* 0x000fce0004000000 */
.L_x_153:
[----:B------:R-:W-:Y:S01]  /*76a0*/  LOP3.LUT P0, RZ, R3, 0xff, RZ, 0xc0, !PT ;  /* 0x000000ff03ff7812 */ /* 0x000fe2000780c0ff */
[----:B------:R-:W-:Y:S01]  /*76b0*/  UIMAD.WIDE.U32 UR4, UR42, -0x55555555, URZ ;  /* 0xaaaaaaab2a0478a5 */ /* 0x000fe2000f8e003f */
[----:B------:R-:W-:-:S03]  /*76c0*/  IMAD.MOV.U32 R111, RZ, RZ, R0 ;  /* 0x000000ffff6f7224 */ /* 0x000fc600078e0000 */
[----:B------:R-:W-:-:S04]  /*76d0*/  USHF.R.U32.HI UR4, URZ, 0x1, UR5 ;  /* 0x000000013f047899 */ /* 0x000fc80008011605 */
[----:B------:R-:W-:-:S04]  /*76e0*/  UIMAD UR42, UR4, -0x3, UR42 ;  /* 0xfffffffd042a78a4 */ /* 0x000fc8000f8e022a */
[----:B------:R-:W-:Y:S08]  /*76f0*/  @P0 BRA `(.L_x_156) ;  /* 0xffffff9800b80947 */ /* 0x000ff0000383ffff */
[----:B------:R-:W-:Y:S05]  /*7700*/  EXIT ;  /* 0x000000000000794d */ /* 0x000fea0003800000 */
.L_x_3:
        /* <DEDUP_REMOVED lines=26> */
.L_x_158:
[--C-:B------:R-:W-:Y:S01]  /*78b0*/  SHF.R.U64 R14, R12, R20, R13.reuse ;  /* 0x000000140c0e7219 */ /* 0x100fe2000000120d */
[----:B------:R-:W0:Y:S01]  /*78c0*/  LDC R24, c[0x0][0x618] ;  /* 0x00018600ff187b82 */ /* 0x000e220000000800 */
[----:B------:R-:W-:Y:S01]  /*78d0*/  I2FP.F32.U32 R8, R6 ;  /* 0x0000000600087245 */ /* 0x000fe20000201000 */
[----:B------:R-:W-:Y:S01]  /*78e0*/  ULDC UR4, c[0x0][0x150] ;  /* 0x0000540000047ab9 */ /* 0x000fe20000000800 */
[----:B------:R-:W-:Y:S02]  /*78f0*/  SHF.R.U32.HI R7, RZ, R20, R13 ;  /* 0x00000014ff077219 */ /* 0x000fe4000001160d */
[----:B------:R-:W-:Y:S01]  /*7900*/  IADD3 R11, P0, RZ, -R14, RZ ;  /* 0x8000000eff0b7210 */ /* 0x000fe20007f1e0ff */
[----:B------:R-:W-:Y:S01]  /*7910*/  FMUL R13, R8, UR4 ;  /* 0x00000004080d7c20 */ /* 0x000fe20008400000 */
[----:B------:R-:W-:Y:S01]  /*7920*/  ULDC UR4, c[0x0][0x154] ;  /* 0x0000550000047ab9 */ /* 0x000fe20000000800 */
[----:B------:R-:W1:Y:S02]  /*7930*/  LDC.64 R26, c[0x0][0x640] ;  /* 0x00019000ff1a7b82 */ /* 0x000e640000000a00 */
[----:B------:R-:W-:-:S02]  /*7940*/  IMAD.X R7, RZ, RZ, ~R7, P0 ;  /* 0x000000ffff077224 */ /* 0x000fc400000e0e07 */
[----:B------:R-:W2:Y:S01]  /*7950*/  F2I.U32.TRUNC.NTZ R13, R13 ;  /* 0x0000000d000d7305 */ /* 0x000ea2000020f000 */
[----:B------:R-:W-:-:S03]  /*7960*/  IMAD.WIDE.U32 R8, R11, R22, R16 ;  /* 0x000000160b087225 */ /* 0x000fc600078e0010 */
[----:B------:R-:W3:Y:S01]  /*7970*/  LDC R15, c[0x0][0x144] ;  /* 0x00005100ff0f7b82 */ /* 0x000ee20000000800 */
[----:B------:R-:W-:-:S04]  /*7980*/  IMAD R10, R7, R22, RZ ;  /* 0x00000016070a7224 */ /* 0x000fc800078e02ff */
[----:B------:R-:W-:Y:S02]  /*7990*/  IMAD R7, R11, R23, R10 ;  /* 0x000000170b077224 */ /* 0x000fe400078e020a */
[----:B------:R-:W-:Y:S01]  /*79a0*/  IMAD.MOV.U32 R10, RZ, RZ, -0x1 ;  /* 0xffffffffff0a7424 */ /* 0x000fe200078e00ff */
[----:B------:R-:W4:Y:S01]  /*79b0*/  LDC R20, c[0x0][0x608] ;  /* 0x00018200ff147b82 */ /* 0x000f220000000800 */
[----:B------:R-:W-:Y:S01]  /*79c0*/  IMAD.IADD R7, R9, 0x1, R7 ;  /* 0x0000000109077824 */ /* 0x000fe200078e0207 */
[----:B------:R-:W-:-:S04]  /*79d0*/  I2FP.F32.U32 R9, R5 ;  /* 0x0000000500097245 */ /* 0x000fc80000201000 */
[-C--:B0-----:R-:W-:Y:S01]  /*79e0*/  SHF.R.U64 R12, R8, R24.reuse, R7 ;  /* 0x00000018080c7219 */ /* 0x081fe20000001207 */
[----:B--2---:R-:W-:Y:S01]  /*79f0*/  IMAD.MOV R8, RZ, RZ, -R13 ;  /* 0x000000ffff087224 */ /* 0x004fe200078e0a0d */
[----:B------:R-:W0:Y:S01]  /*7a00*/  LDC R11, c[0x0][0x658] ;  /* 0x00019600ff0b7b82 */ /* 0x000e220000000800 */
[----:B-1----:R-:W-:Y:S01]  /*7a10*/  ISETP.NE.U32.AND P0, PT, R26, RZ, PT ;  /* 0x000000ff1a00720c */ /* 0x002fe20003f05070 */
[----:B------:R-:W-:Y:S01]  /*7a20*/  FMUL R9, R9, UR4 ;  /* 0x0000000409097c20 */ /* 0x000fe20008400000 */
[----:B------:R-:W-:Y:S02]  /*7a30*/  SHF.R.U32.HI R7, RZ, R24, R7 ;  /* 0x00000018ff077219 */ /* 0x000fe40000011607 */
[----:B------:R-:W-:-:S03]  /*7a40*/  ISETP.NE.AND.EX P0, PT, R27, RZ, PT, P0 ;  /* 0x000000ff1b00720c */ /* 0x000fc60003f05300 */
[----:B------:R-:W1:Y:S01]  /*7a50*/  LDC R22, c[0x0][0x148] ;  /* 0x00005200ff167b82 */ /* 0x000e620000000800 */
[----:B---3--:R-:W-:Y:S02]  /*7a60*/  IMAD R23, R15, R8, R6 ;  /* 0x000000080f177224 */ /* 0x008fe400078e0206 */
[----:B------:R-:W-:-:S05]  /*7a70*/  IMAD.MOV.U32 R8, RZ, RZ, 0x1 ;  /* 0x00000001ff087424 */ /* 0x000fca00078e00ff */
[----:B------:R-:W2:Y:S01]  /*7a80*/  LDC R21, c[0x0][0x600] ;  /* 0x00018000ff157b82 */ /* 0x000ea20000000800 */
[-CC-:B----4-:R-:W-:Y:S02]  /*7a90*/  SHF.R.U64 R15, R12, R20.reuse, R7.reuse ;  /* 0x000000140c0f7219 */ /* 0x190fe40000001207 */
[----:B------:R-:W-:Y:S02]  /*7aa0*/  SHF.R.U32.HI R6, RZ, R20, R7 ;  /* 0x00000014ff067219 */ /* 0x000fe40000011607 */
[----:B------:R3:W4:Y:S03]  /*7ab0*/  F2I.U32.TRUNC.NTZ R20, R9 ;  /* 0x0000000900147305 */ /* 0x000726000020f000 */
[----:B------:R-:W1:Y:S01]  /*7ac0*/  LDC R25, c[0x0][0x648] ;  /* 0x00019200ff197b82 */ /* 0x000e620000000800 */
[-C--:B0-----:R-:W-:Y:S02]  /*7ad0*/  SHF.R.U64 R19, R15, R11.reuse, R6 ;  /* 0x0000000b0f137219 */ /* 0x081fe40000001206 */
[----:B------:R-:W-:-:S02]  /*7ae0*/  SHF.L.U32 R10, R10, R11, RZ ;  /* 0x0000000b0a0a7219 */ /* 0x000fc400000006ff */
[-C--:B------:R-:W-:Y:S01]  /*7af0*/  SHF.R.U32.HI R7, RZ, R11.reuse, R6 ;  /* 0x0000000bff077219 */ /* 0x080fe20000011606 */
[----:B------:R-:W-:Y:S01]  /*7b00*/  IMAD.MOV.U32 R6, RZ, RZ, R19 ;  /* 0x000000ffff067224 */ /* 0x000fe200078e0013 */
[----:B------:R-:W-:Y:S01]  /*7b10*/  SHF.L.U32 R24, R8, R11, RZ ;  /* 0x0000000b08187219 */ /* 0x000fe200000006ff */
[----:B------:R-:W0:Y:S01]  /*7b20*/  LDC R28, c[0x0][0x638] ;  /* 0x00018e00ff1c7b82 */ /* 0x000e220000000800 */
[----:B------:R-:W-:-:S07]  /*7b30*/  LOP3.LUT R30, RZ, R10, RZ, 0x33, !PT ;  /* 0x0000000aff1e7212 */ /* 0x000fce00078e33ff */
[----:B------:R-:W0:Y:S01]  /*7b40*/  LDC R29, c[0x0][0x610] ;  /* 0x00018400ff1d7b82 */ /* 0x000e220000000800 */
[----:B---34-:R-:W-:Y:S05]  /*7b50*/  @!P0 BRA `(.L_x_159) ;  /* 0x0000000000288947 */ /* 0x018fea0003800000 */
        /* <DEDUP_REMOVED lines=10> */
.L_x_159:
[----:B------:R-:W-:Y:S01]  /*7c00*/  ISETP.NE.AND P0, PT, R2, 0x1, PT ;  /* 0x000000010200780c */ /* 0x000fe20003f05270 */
[----:B--2---:R-:W-:Y:S01]  /*7c10*/  VIADD R9, R21, 0xffffffff ;  /* 0xffffffff15097836 */ /* 0x004fe20000000000 */
[----:B-1----:R-:W-:Y:S01]  /*7c20*/  SHF.R.U64 R7, R6, R25, R7 ;  /* 0x0000001906077219 */ /* 0x002fe20000001207 */
[----:B------:R-:W-:Y:S01]  /*7c30*/  IMAD.MOV R20, RZ, RZ, -R20 ;  /* 0x000000ffff147224 */ /* 0x000fe200078e0a14 */
[----:B------:R-:W-:Y:S02]  /*7c40*/  LOP3.LUT R6, R15, R30, RZ, 0xc0, !PT ;  /* 0x0000001e0f067212 */ /* 0x000fe400078ec0ff */
[----:B------:R-:W-:Y:S01]  /*7c50*/  LOP3.LUT R12, R12, R9, RZ, 0xc0, !PT ;  /* 0x000000090c0c7212 */ /* 0x000fe200078ec0ff */
[----:B------:R-:W-:Y:S02]  /*7c60*/  IMAD.MOV R8, RZ, RZ, -R7 ;  /* 0x000000ffff087224 */ /* 0x000fe400078e0a07 */
[----:B------:R-:W-:Y:S02]  /*7c70*/  IMAD R6, R24, R7, R6 ;  /* 0x0000000718067224 */ /* 0x000fe400078e0206 */
[----:B------:R-:W-:-:S02]  /*7c80*/  IMAD.MOV.U32 R9, RZ, RZ, 0x1 ;  /* 0x00000001ff097424 */ /* 0x000fc400078e00ff */
[----:B------:R-:W-:Y:S02]  /*7c90*/  @P0 IMAD R23, R22, R20, R5 ;  /* 0x0000001416170224 */ /* 0x000fe400078e0205 */
[----:B0-----:R-:W-:Y:S02]  /*7ca0*/  IMAD R5, R8, R28, R19 ;  /* 0x0000001c08057224 */ /* 0x001fe400078e0213 */
[----:B------:R-:W-:Y:S02]  /*7cb0*/  IMAD R19, R6, R29, R23 ;  /* 0x0000001d06137224 */ /* 0x000fe400078e0217 */
[----:B------:R-:W-:Y:S02]  /*7cc0*/  IMAD R6, R5, R21, R12 ;  /* 0x0000001505067224 */ /* 0x000fe400078e020c */
[----:B------:R-:W-:-:S03]  /*7cd0*/  IMAD.MOV.U32 R8, RZ, RZ, R14 ;  /* 0x000000ffff087224 */ /* 0x000fc600078e000e */
[----:B------:R-:W-:Y:S02]  /*7ce0*/  SEL R20, R6, R19, !P0 ;  /* 0x0000001306147207 */ /* 0x000fe40004000000 */
[----:B------:R-:W-:-:S07]  /*7cf0*/  SEL R19, R19, R6, !P0 ;  /* 0x0000000613137207 */ /* 0x000fce0004000000 */
.L_x_157:
[----:B------:R-:W-:-:S08]  /*7d00*/  NOP ;  /* 0x0000000000007918 */ /* 0x000fd00000000000 */
[----:B------:R-:W0:-:S00]  /*7d10*/  USETMAXREG.DEALLOC.CTAPOOL 0x28 ;  /* 0x00000028000079c8 */ /* 0x000e0000080e0500 */
[----:B0-----:R-:W-:-:S13]  /*7d20*/  ISETP.NE.AND P0, PT, R0, RZ, PT ;  /* 0x000000ff0000720c */ /* 0x001fda0003f05270 */
[----:B------:R-:W-:Y:S05]  /*7d30*/  @P0 EXIT ;  /* 0x000000000000094d */ /* 0x000fea0003800000 */
[----:B------:R-:W-:Y:S01]  /*7d40*/  LOP3.LUT P0, RZ, R9, 0xff, RZ, 0xc0, !PT ;  /* 0x000000ff09ff7812 */ /* 0x000fe2000780c0ff */
[----:B------:R-:W-:Y:S02]  /*7d50*/  IMAD.MOV.U32 R0, RZ, RZ, 0x1 ;  /* 0x00000001ff007424 */ /* 0x000fe400078e00ff */
[----:B------:R-:W-:-:S10]  /*7d60*/  IMAD.MOV.U32 R12, RZ, RZ, RZ ;  /* 0x000000ffff0c7224 */ /* 0x000fd400078e00ff */
[----:B------:R-:W-:Y:S05]  /*7d70*/  @!P0 BRA `(.L_x_160) ;  /* 0x0000000c00448947 */ /* 0x000fea0003800000 */
[----:B------:R-:W0:Y:S01]  /*7d80*/  LDC R0, c[0x0][0x28c] ;  /* 0x0000a300ff007b82 */ /* 0x000e220000000800 */
[----:B------:R-:W-:Y:S01]  /*7d90*/  LOP3.LUT P0, RZ, R3, 0x1f, RZ, 0xc0, !PT ;  /* 0x0000001f03ff7812 */ /* 0x000fe2000780c0ff */
[----:B------:R-:W-:Y:S01]  /*7da0*/  ULDC UR5, c[0x0][0x658] ;  /* 0x0001960000057ab9 */ /* 0x000fe20000000800 */
[----:B------:R-:W-:Y:S01]  /*7db0*/  UMOV UR6, 0xffffffff ;  /* 0xffffffff00067882 */ /* 0x000fe20000000000 */
[----:B------:R-:W-:Y:S01]  /*7dc0*/  BSSY B0, `(.L_x_160) ;  /* 0x00000cc000007945 */ /* 0x000fe20003800000 */
[----:B------:R-:W-:Y:S01]  /*7dd0*/  USHF.L.U32 UR6, UR6, UR5, URZ ;  /* 0x0000000506067299 */ /* 0x000fe2000800063f */
[C---:B------:R-:W-:Y:S01]  /*7de0*/  ISETP.NE.AND P2, PT, R4.reuse, RZ, PT ;  /* 0x000000ff0400720c */ /* 0x040fe20003f45270 */
[----:B------:R-:W-:Y:S01]  /*7df0*/  IMAD.MOV.U32 R13, RZ, RZ, 0x1 ;  /* 0x00000001ff0d7424 */ /* 0x000fe200078e00ff */
[----:B------:R-:W-:Y:S01]  /*7e00*/  ISETP.NE.OR P0, PT, R4, RZ, !P0 ;  /* 0x000000ff0400720c */ /* 0x000fe20004705670 */
[----:B------:R-:W-:Y:S01]  /*7e10*/  IMAD.MOV.U32 R12, RZ, RZ, RZ ;  /* 0x000000ffff0c7224 */ /* 0x000fe200078e00ff */
[----:B------:R-:W-:Y:S01]  /*7e20*/  LOP3.LUT R11, R18, 0x2, RZ, 0xfc, !PT ;  /* 0x00000002120b7812 */ /* 0x000fe200078efcff */
[----:B------:R-:W-:Y:S01]  /*7e30*/  ULDC UR4, c[0x0][0x600] ;  /* 0x0001800000047ab9 */ /* 0x000fe20000000800 */
[----:B------:R-:W-:Y:S01]  /*7e40*/  UMOV UR7, 0x1 ;  /* 0x0000000100077882 */ /* 0x000fe20000000000 */
[----:B------:R-:W-:-:S02]  /*7e50*/  UIADD3 UR4, UR4, -0x1, URZ ;  /* 0xffffffff04047890 */ /* 0x000fc4000fffe03f */
[----:B------:R-:W-:Y:S02]  /*7e60*/  USHF.L.U32 UR5, UR7, UR5, URZ ;  /* 0x0000000507057299 */ /* 0x000fe4000800063f */
[----:B------:R-:W-:Y:S01]  /*7e70*/  ULOP3.LUT UR13, URZ, UR6, URZ, 0x33, !UPT ;  /* 0x000000063f0d7292 */ /* 0x000fe2000f8e333f */
[----:B------:R-:W-:Y:S01]  /*7e80*/  ULDC.64 UR22, c[0x0][0x198] ;  /* 0x0000660000167ab9 */ /* 0x000fe20000000a00 */
[----:B0-----:R-:W-:-:S05]  /*7e90*/  VIADD R0, R0, 0x3f ;  /* 0x0000003f00007836 */ /* 0x001fca0000000000 */
[----:B------:R-:W-:-:S04]  /*7ea0*/  SHF.R.S32.HI R3, RZ, 0x1f, R0 ;  /* 0x0000001fff037819 */ /* 0x000fc80000011400 */
[----:B------:R-:W-:Y:S01]  /*7eb0*/  LEA.HI R3, R3, R0, RZ, 0x6 ;  /* 0x0000000003037211 */ /* 0x000fe200078f30ff */
[----:B------:R-:W-:-:S03]  /*7ec0*/  IMAD.MOV.U32 R0, RZ, RZ, 0x1 ;  /* 0x00000001ff007424 */ /* 0x000fc600078e00ff */
[----:B------:R-:W-:-:S05]  /*7ed0*/  SHF.R.S32.HI R3, RZ, 0x6, R3 ;  /* 0x00000006ff037819 */ /* 0x000fca0000011403 */
[----:B------:R-:W-:-:S07]  /*7ee0*/  VIADD R10, R3, 0x1 ;  /* 0x00000001030a7836 */ /* 0x000fce0000000000 */
.L_x_172:
[----:B------:R-:W-:-:S03]  /*7ef0*/  UMOV UR6, 0xffffffff ;  /* 0xffffffff00067882 */ /* 0x000fc60000000000 */
[----:B------:R-:W-:Y:S05]  /*7f00*/  BRA.DIV UR6, `(.L_x_161) ;  /* 0x0000000e06a87947 */ /* 0x000fea000b800000 */
[----:B------:R-:W-:-:S13]  /*7f10*/  ELECT P6, URZ, PT ;  /* 0x00000000003f782f */ /* 0x000fda00038c0000 */
.L_x_182:
[----:B------:R-:W0:Y:S01]  /*7f20*/  LDC R4, c[0x0][0x28c] ;  /* 0x0000a300ff047b82 */ /* 0x000e220000000800 */
[----:B------:R-:W-:Y:S01]  /*7f30*/  BSSY B1, `(.L_x_162) ;  /* 0x0000043000017945 */ /* 0x000fe20003800000 */
[----:B0-----:R-:W-:-:S13]  /*7f40*/  ISETP.LT.OR P6, PT, R4, 0x1, !P6 ;  /* 0x000000010400780c */ /* 0x001fda00077c1670 */
[----:B------:R-:W-:Y:S05]  /*7f50*/  @P6 BRA `(.L_x_163) ;  /* 0x0000000400006947 */ /* 0x000fea0003800000 */
[----:B------:R-:W-:Y:S02]  /*7f60*/  IMAD.SHL.U32 R19, R19, 0x100, RZ ;  /* 0x0000010013137824 */ /* 0x000fe400078e00ff */
[----:B------:R-:W-:Y:S02]  /*7f70*/  IMAD.SHL.U32 R20, R20, 0x40, RZ ;  /* 0x0000004014147824 */ /* 0x000fe400078e00ff */
[----:B------:R-:W-:Y:S02]  /*7f80*/  IMAD.MOV.U32 R21, RZ, RZ, RZ ;  /* 0x000000ffff157224 */ /* 0x000fe400078e00ff */
[----:B------:R-:W-:Y:S02]  /*7f90*/  IMAD.MOV.U32 R4, RZ, RZ, R10 ;  /* 0x000000ffff047224 */ /* 0x000fe400078e000a */
[----:B------:R-:W-:Y:S02]  /*7fa0*/  IMAD.MOV.U32 R5, RZ, RZ, R0 ;  /* 0x000000ffff057224 */ /* 0x000fe400078e0000 */
[----:B------:R-:W-:-:S07]  /*7fb0*/  IMAD.MOV.U32 R6, RZ, RZ, R12 ;  /* 0x000000ffff067224 */ /* 0x000fce00078e000c */
.L_x_167:
[----:B------:R-:W0:Y:S01]  /*7fc0*/  S2R R14, SR_CgaCtaId ;  /* 0x00000000000e7919 */ /* 0x000e220000008800 */
[----:B------:R-:W-:Y:S01]  /*7fd0*/  MOV R7, 0x400 ;  /* 0x0000040000077802 */ /* 0x000fe20000000f00 */
[----:B------:R-:W1:Y:S03]  /*7fe0*/  @!P2 LDC R9, c[0x0][0x500] ;  /* 0x00014000ff09ab82 */ /* 0x000e660000000800 */
[----:B0-----:R-:W-:Y:S02]  /*7ff0*/  LEA R15, R14, R7, 0x18 ;  /* 0x000000070e0f7211 */ /* 0x001fe400078ec0ff */
[----:B------:R-:W-:-:S03]  /*8000*/  SHF.L.U32 R7, R5, 0x1f, RZ ;  /* 0x0000001f05077819 */ /* 0x000fc600000006ff */
[----:B------:R-:W-:-:S04]  /*8010*/  IMAD R14, R6, 0x8, R15 ;  /* 0x00000008060e7824 */ /* 0x000fc800078e020f */
[----:B------:R-:W0:Y:S02]  /*8020*/  SYNCS.PHASECHK.TRANS64.TRYWAIT P1, [R14+URZ+0x18], R7 ;  /* 0x000018070e0075a7 */ /* 0x000e24000802017f */
[----:B01----:R-:W-:Y:S05]  /*8030*/  @!P1 BRA `(.L_x_164) ;  /* 0x0000000c007c9947 */ /* 0x003fea0003800000 */
.L_x_183:
[----:B0-----:R-:W-:Y:S01]  /*8040*/  PRMT R7, R11, 0x9910, RZ ;  /* 0x000099100b077816 */ /* 0x001fe200000000ff */
[----:B------:R0:W-:Y:S03]  /*8050*/  @!P2 SYNCS.ARRIVE.TRANS64 RZ, [R14+URZ], R9 ;  /* 0x000000090effa9a7 */ /* 0x0001e6000800003f */
[----:B------:R-:W-:-:S13]  /*8060*/  ISETP.NE.AND P1, PT, R7, 0x2, PT ;  /* 0x000000020700780c */ /* 0x000fda0003f25270 */
[----:B0-----:R-:W-:Y:S05]  /*8070*/  @P1 BRA `(.L_x_165) ;  /* 0x0000000000041947 */ /* 0x001fea0003800000 */
[----:B------:R-:W-:Y:S01]  /*8080*/  BPT.TRAP 0x1 ;  /* 0x000000040000795c */ /* 0x000fe20000300000 */
.L_x_165:
[----:B------:R-:W-:Y:S05]  /*8090*/  @P0 BRA `(.L_x_166) ;  /* 0x0000000000040947 */ /* 0x000fea0003800000 */
[----:B------:R-:W-:Y:S01]  /*80a0*/  BPT.TRAP 0x1 ;  /* 0x000000040000795c */ /* 0x000fe20000300000 */
.L_x_166:
[C-C-:B------:R-:W-:Y:S01]  /*80b0*/  IMAD R7, R6.reuse, 0x10000, R15.reuse ;  /* 0x0001000006077824 */ /* 0x140fe200078e020f */
[----:B------:R-:W-:Y:S01]  /*80c0*/  R2UR UR34, R21 ;  /* 0x00000000152272ca */ /* 0x000fe200000e0000 */
[----:B------:R-:W-:Y:S01]  /*80d0*/  IMAD R15, R6, 0x4000, R15 ;  /* 0x00004000060f7824 */ /* 0x000fe200078e020f */
[----:B------:R-:W-:Y:S01]  /*80e0*/  R2UR UR33, R14 ;  /* 0x000000000e2172ca */ /* 0x000fe200000e0000 */
[----:B------:R-:W-:Y:S01]  /*80f0*/  VIADD R4, R4, 0xffffffff ;  /* 0xffffffff04047836 */ /* 0x000fe20000000000 */
[----:B------:R-:W-:Y:S01]  /*8100*/  R2UR UR24, R7 ;  /* 0x00000000071872ca */ /* 0x000fe200000e0000 */
[----:B------:R-:W-:Y:S01]  /*8110*/  UIADD3 UR6, UP0, UR22, 0xf0, URZ ;  /* 0x000000f016067890 */ /* 0x000fe2000ff1e03f */
[----:B------:R-:W-:Y:S01]  /*8120*/  R2UR UR8, R15 ;  /* 0x000000000f0872ca */ /* 0x000fe200000e0000 */
[----:B------:R-:W-:Y:S01]  /*8130*/  UIADD3 UR30, UP1, UR22, 0x1f0, URZ ;  /* 0x000001f0161e7890 */ /* 0x000fe2000ff3e03f */
[----:B------:R-:W-:Y:S01]  /*8140*/  R2UR UR36, R8 ;  /* 0x00000000082472ca */ /* 0x000fe200000e0000 */
[----:B------:R-:W-:Y:S01]  /*8150*/  UIADD3.X UR7, URZ, UR23, URZ, UP0, !UPT ;  /* 0x000000173f077290 */ /* 0x000fe200087fe43f */
[----:B------:R-:W-:Y:S01]  /*8160*/  R2UR UR35, R19 ;  /* 0x00000000132372ca */ /* 0x000fe200000e0000 */
[----:B------:R-:W-:Y:S01]  /*8170*/  UIADD3.X UR31, URZ, UR23, URZ, UP1, !UPT ;  /* 0x000000173f1f7290 */ /* 0x000fe20008ffe43f */
[----:B------:R-:W-:Y:S01]  /*8180*/  R2UR UR19, R20 ;  /* 0x00000000141372ca */ /* 0x000fe200000e0000 */
[----:B------:R-:W-:Y:S01]  /*8190*/  UIADD3 UR26, UR34, 0x20, URZ ;  /* 0x00000020221a7890 */ /* 0x000fe2000fffe03f */
[----:B------:R-:W-:Y:S01]  /*81a0*/  ISETP.GT.AND P3, PT, R4, 0x1, PT ;  /* 0x000000010400780c */ /* 0x000fe20003f64270 */
[----:B------:R-:W-:Y:S01]  /*81b0*/  VIADD R6, R6, 0x1 ;  /* 0x0000000106067836 */ /* 0x000fe20000000000 */
[----:B------:R-:W-:Y:S01]  /*81c0*/  UMOV UR14, 0x0 ;  /* 0x00000000000e7882 */ /* 0x000fe20000000000 */
[----:B------:R-:W-:Y:S01]  /*81d0*/  UIADD3 UR32, UR24, 0x100, URZ ;  /* 0x0000010018207890 */ /* 0x000fe2000fffe03f */
[----:B------:R-:W-:Y:S01]  /*81e0*/  VIADD R21, R21, 0x40 ;  /* 0x0000004015157836 */ /* 0x000fe20000000000 */
[----:B------:R-:W-:Y:S01]  /*81f0*/  UIADD3 UR24, UR24, 0x8100, URZ ;  /* 0x0000810018187890 */ /* 0x000fe2000fffe03f */
[----:B------:R-:W-:Y:S01]  /*8200*/  ISETP.NE.AND P1, PT, R6, 0x3, PT ;  /* 0x000000030600780c */ /* 0x000fe20003f25270 */
[----:B------:R-:W-:-:S02]  /*8210*/  UIADD3 UR16, UR8, 0x30100, URZ ;  /* 0x0003010008107890 */ /* 0x000fc4000fffe03f */
[----:B------:R-:W-:Y:S01]  /*8220*/  UIADD3 UR8, UR8, 0x32100, URZ ;  /* 0x0003210008087890 */ /* 0x000fe2000fffe03f */
[----:B------:R-:W-:Y:S01]  /*8230*/  SEL R14, RZ, 0x1, P1 ;  /* 0x00000001ff0e7807 */ /* 0x000fe20000800000 */
[----:B------:R-:W-:Y:S01]  /*8240*/  UMOV UR15, 0x10000000 ;  /* 0x10000000000f7882 */ /* 0x000fe20000000000 */
[----:B------:R-:W-:Y:S01]  /*8250*/  UMOV UR25, UR33 ;  /* 0x0000002100197c82 */ /* 0x000fe20008000000 */
[----:B------:R-:W-:Y:S01]  /*8260*/  UMOV UR28, UR36 ;  /* 0x00000024001c7c82 */ /* 0x000fe20008000000 */
[----:B------:R-:W-:Y:S01]  /*8270*/  UMOV UR27, UR35 ;  /* 0x00000023001b7c82 */ /* 0x000fe20008000000 */
[----:B------:R-:W-:Y:S01]  /*8280*/  UMOV UR17, UR33 ;  /* 0x0000002100117c82 */ /* 0x000fe20008000000 */
[----:B------:R-:W-:Y:S01]  /*8290*/  UMOV UR18, UR34 ;  /* 0x0000002200127c82 */ /* 0x000fe20008000000 */
[----:B------:R-:W-:Y:S01]  /*82a0*/  UMOV UR20, UR36 ;  /* 0x0000002400147c82 */ /* 0x000fe20008000000 */
[----:B------:R0:W-:Y:S01]  /*82b0*/  UTMALDG.3D [UR32], [UR6], desc[UR14] ;  /* 0x00000e20060075b4 */ /* 0x0001e20008011000 */
[----:B------:R-:W-:Y:S01]  /*82c0*/  UMOV UR9, UR33 ;  /* 0x0000002100097c82 */ /* 0x000fe20008000000 */
[----:B------:R-:W-:Y:S01]  /*82d0*/  UMOV UR11, UR19 ;  /* 0x00000013000b7c82 */ /* 0x000fe20008000000 */
[----:B------:R-:W-:Y:S01]  /*82e0*/  UMOV UR12, UR36 ;  /* 0x00000024000c7c82 */ /* 0x000fe20008000000 */
[----:B------:R-:W-:Y:S01]  /*82f0*/  UMOV UR10, UR26 ;  /* 0x0000001a000a7c82 */ /* 0x000fe20008000000 */
[----:B------:R-:W-:-:S02]  /*8300*/  LOP3.LUT R5, R5, R14, RZ, 0x3c, !PT ;  /* 0x0000000e05057212 */ /* 0x000fc400078e3cff */
[----:B------:R-:W-:Y:S01]  /*8310*/  SEL R6, R6, RZ, P1 ;  /* 0x000000ff06067207 */ /* 0x000fe20000800000 */
[----:B------:R0:W-:Y:S01]  /*8320*/  UTMALDG.3D [UR24], [UR6], desc[UR14] ;  /* 0x00000e18060075b4 */ /* 0x0001e20008011000 */
[----:B------:R0:W-:Y:S01]  /*8330*/  UTMALDG.3D [UR16], [UR30], desc[UR14] ;  /* 0x00000e101e0075b4 */ /* 0x0001e20008011000 */
[----:B------:R0:W-:Y:S02]  /*8340*/  UTMALDG.3D [UR8], [UR30], desc[UR14] ;  /* 0x00000e081e0075b4 */ /* 0x0001e40008011000 */
[----:B0-----:R-:W-:Y:S05]  /*8350*/  @P3 BRA `(.L_x_167) ;  /* 0xfffffffc00183947 */ /* 0x001fea000383ffff */
.L_x_163:
[----:B------:R-:W-:Y:S05]  /*8360*/  BSYNC B1 ;  /* 0x0000000000017941 */ /* 0x000fea0003800000 */
.L_x_162:
[----:B------:R-:W-:Y:S01]  /*8370*/  LOP3.LUT P3, RZ, R13, 0xff, RZ, 0xc0, !PT ;  /* 0x000000ff0dff7812 */ /* 0x000fe2000786c0ff */
[----:B------:R-:W-:Y:S01]  /*8380*/  IMAD.IADD R12, R3, 0x1, R12 ;  /* 0x00000001030c7824 */ /* 0x000fe200078e020c */
[----:B------:R-:W-:Y:S01]  /*8390*/  IADD3 R16, P4, R16, UR38, RZ ;  /* 0x0000002610107c10 */ /* 0x000fe2000ff9e0ff */
[----:B------:R-:W-:Y:S01]  /*83a0*/  ULDC.64 UR6, c[0x0][0x650] ;  /* 0x0001940000067ab9 */ /* 0x000fe20000000a00 */
[----:B------:R-:W-:Y:S01]  /*83b0*/  BSSY B1, `(.L_x_168) ;  /* 0x000006a000017945 */ /* 0x000fe20003800000 */
[----:B------:R-:W-:Y:S01]  /*83c0*/  IMAD.MOV.U32 R19, RZ, RZ, -0x1 ;  /* 0xffffffffff137424 */ /* 0x000fe200078e00ff */
[----:B------:R-:W-:Y:S01]  /*83d0*/  ISETP.GT.U32.AND P1, PT, R12, 0x2, PT ;  /* 0x000000020c00780c */ /* 0x000fe20003f24070 */
[----:B------:R-:W-:Y:S01]  /*83e0*/  IMAD.MOV.U32 R20, RZ, RZ, -0x1 ;  /* 0xffffffffff147424 */ /* 0x000fe200078e00ff */
[----:B------:R-:W-:Y:S01]  /*83f0*/  IADD3.X R17, R17, UR41, RZ, P4, !PT ;  /* 0x0000002911117c10 */ /* 0x000fe2000a7fe4ff */
[----:B------:R-:W-:Y:S01]  /*8400*/  IMAD.MOV.U32 R8, RZ, RZ, -0x1 ;  /* 0xffffffffff087424 */ /* 0x000fe200078e00ff */
[----:B------:R-:W-:-:S02]  /*8410*/  ISETP.LT.U32.AND P1, PT, R3, 0x3, P1 ;  /* 0x000000030300780c */ /* 0x000fc40000f21070 */
[----:B------:R-:W-:Y:S01]  /*8420*/  PRMT R13, RZ, 0x7610, R13 ;  /* 0x00007610ff0d7816 */ /* 0x000fe2000000000d */
[----:B------:R-:W0:Y:S01]  /*8430*/  @P3 S2R R5, SR_CgaCtaId ;  /* 0x0000000000053919 */ /* 0x000e220000008800 */
[----:B------:R-:W-:-:S04]  /*8440*/  @P3 MOV R4, 0x400 ;  /* 0x0000040000043802 */ /* 0x000fc80000000f00 */
[----:B0-----:R-:W-:Y:S01]  /*8450*/  @P3 LEA R6, R5, R4, 0x18 ;  /* 0x0000000405063211 */ /* 0x001fe200078ec0ff */
[----:B------:R-:W-:-:S03]  /*8460*/  IMAD.WIDE.U32 R4, R12, -0x55555555, RZ ;  /* 0xaaaaaaab0c047825 */ /* 0x000fc600078e00ff */
[----:B------:R0:W-:Y:S01]  /*8470*/  @P3 SYNCS.ARRIVE.TRANS64.A1T0 RZ, [R6+URZ+0x48], RZ ;  /* 0x000048ff06ff39a7 */ /* 0x0001e2000810003f */
[----:B------:R-:W-:Y:S02]  /*8480*/  ISETP.GE.U32.AND P3, PT, R3, 0x3, PT ;  /* 0x000000030300780c */ /* 0x000fe40003f66070 */
[----:B------:R-:W-:Y:S02]  /*8490*/  SHF.R.U32.HI R7, RZ, 0x1, R5 ;  /* 0x00000001ff077819 */ /* 0x000fe40000011605 */
[----:B------:R-:W-:Y:S02]  /*84a0*/  SEL R5, RZ, 0x1, !P1 ;  /* 0x00000001ff057807 */ /* 0x000fe40004800000 */
[----:B------:R-:W-:Y:S01]  /*84b0*/  ISETP.GE.U32.AND P1, PT, R16, UR6, PT ;  /* 0x0000000610007c0c */ /* 0x000fe2000bf26070 */
[----:B------:R-:W-:Y:S01]  /*84c0*/  IMAD R12, R7, -0x3, R12 ;  /* 0xfffffffd070c7824 */ /* 0x000fe200078e020c */
[----:B------:R-:W-:Y:S02]  /*84d0*/  LOP3.LUT R0, R0, R5, RZ, 0x3c, !PT ;  /* 0x0000000500007212 */ /* 0x000fe400078e3cff */
[----:B------:R-:W-:-:S02]  /*84e0*/  ISETP.GE.U32.AND.EX P1, PT, R17, UR7, PT, P1 ;  /* 0x0000000711007c0c */ /* 0x000fc4000bf26110 */
[----:B------:R-:W-:Y:S02]  /*84f0*/  PRMT R4, RZ, 0x7610, R4 ;  /* 0x00007610ff047816 */ /* 0x000fe40000000004 */
[----:B------:R-:W-:-:S09]  /*8500*/  @P3 LOP3.LUT R0, R0, 0x1, R7, 0x78, !PT ;  /* 0x0000000100003812 */ /* 0x000fd200078e7807 */
[----:B0-----:R-:W-:Y:S05]  /*8510*/  @P1 BRA `(.L_x_169) ;  /* 0x00000004004c1947 */ /* 0x001fea0003800000 */
[----:B------:R-:W-:Y:S01]  /*8520*/  ULDC.64 UR6, c[0x0][0x628] ;  /* 0x00018a0000067ab9 */ /* 0x000fe20000000a00 */
[----:B------:R-:W0:Y:S01]  /*8530*/  S2R R15, SR_CTAID.X ;  /* 0x00000000000f7919 */ /* 0x000e220000002500 */
[----:B------:R-:W-:Y:S01]  /*8540*/  ISETP.NE.U32.AND P1, PT, RZ, UR6, PT ;  /* 0x00000006ff007c0c */ /* 0x000fe2000bf25070 */
[----:B------:R-:W-:Y:S01]  /*8550*/  ULDC UR9, c[0x0][0x630] ;  /* 0x00018c0000097ab9 */ /* 0x000fe20000000800 */
[----:B------:R-:W-:Y:S01]  /*8560*/  IMAD.MOV.U32 R4, RZ, RZ, R16 ;  /* 0x000000ffff047224 */ /* 0x000fe200078e0010 */
[----:B------:R-:W1:Y:S01]  /*8570*/  S2R R14, SR_CTAID.Y ;  /* 0x00000000000e7919 */ /* 0x000e620000002600 */
[----:B------:R-:W-:Y:S01]  /*8580*/  ISETP.NE.AND.EX P1, PT, RZ, UR7, PT, P1 ;  /* 0x00000007ff007c0c */ /* 0x000fe2000bf25310 */
[----:B------:R-:W-:-:S12]  /*8590*/  IMAD.MOV.U32 R5, RZ, RZ, R17 ;  /* 0x000000ffff057224 */ /* 0x000fd800078e0011 */
[----:B------:R-:W-:Y:S05]  /*85a0*/  @!P1 BRA `(.L_x_170) ;  /* 0x0000000000289947 */ /* 0x000fea0003800000 */
[----:B------:R-:W-:Y:S02]  /*85b0*/  ULDC UR8, c[0x0][0x634] ;  /* 0x00018d0000087ab9 */ /* 0x000fe40000000800 */
[----:B------:R-:W-:-:S05]  /*85c0*/  IADD3 R9, P1, R16, UR8, RZ ;  /* 0x0000000810097c10 */ /* 0x000fca000ff3e0ff */
[----:B------:R-:W-:-:S04]  /*85d0*/  IMAD.X R19, RZ, RZ, R17, P1 ;  /* 0x000000ffff137224 */ /* 0x000fc800008e0611 */
[----:B------:R-:W-:-:S04]  /*85e0*/  IMAD.WIDE.U32 R6, R19, UR6, RZ ;  /* 0x0000000613067c25 */ /* 0x000fc8000f8e00ff */
[----:B------:R-:W-:-:S04]  /*85f0*/  IMAD.WIDE.U32 R6, P1, R9, UR7, R6 ;  /* 0x0000000709067c25 */ /* 0x000fc8000f820006 */
[----:B------:R-:W-:-:S04]  /*8600*/  IMAD.WIDE.U32 R8, R9, UR6, RZ ;  /* 0x0000000609087c25 */ /* 0x000fc8000f8e00ff */
[----:B------:R-:W-:Y:S01]  /*8610*/  IMAD.X R5, RZ, RZ, RZ, P1 ;  /* 0x000000ffff057224 */ /* 0x000fe200008e06ff */
[----:B------:R-:W-:Y:S01]  /*8620*/  IADD3 RZ, P1, R9, R6, RZ ;  /* 0x0000000609ff7210 */ /* 0x000fe20007f3e0ff */
[----:B------:R-:W-:-:S04]  /*8630*/  IMAD.MOV.U32 R4, RZ, RZ, R7 ;  /* 0x000000ffff047224 */ /* 0x000fc800078e0007 */
[----:B------:R-:W-:-:S08]  /*8640*/  IMAD.WIDE.U32.X R4, R19, UR7, R4, P1 ;  /* 0x0000000713047c25 */ /* 0x000fd000088e0404 */
.L_x_170:
[--C-:B------:R-:W-:Y:S01]  /*8650*/  SHF.R.U64 R8, R4, UR9, R5.reuse ;  /* 0x0000000904087c19 */ /* 0x100fe20008001205 */
[----:B------:R-:W-:Y:S01]  /*8660*/  ULDC.64 UR6, c[0x0][0x620] ;  /* 0x0001880000067ab9 */ /* 0x000fe20000000a00 */
[----:B------:R-:W-:Y:S01]  /*8670*/  SHF.R.U32.HI R4, RZ, UR9, R5 ;  /* 0x00000009ff047c19 */ /* 0x000fe20008011605 */
[----:B------:R-:W2:Y:S01]  /*8680*/  LDC R24, c[0x0][0x144] ;  /* 0x00005100ff187b82 */ /* 0x000ea20000000800 */
[----:B------:R-:W-:Y:S01]  /*8690*/  IADD3 R7, P1, RZ, -R8, RZ ;  /* 0x80000008ff077210 */ /* 0x000fe20007f3e0ff */
[----:B------:R-:W-:Y:S01]  /*86a0*/  ULDC.64 UR10, c[0x0][0x640] ;  /* 0x00019000000a7ab9 */ /* 0x000fe20000000a00 */
[----:B0-----:R-:W-:Y:S01]  /*86b0*/  I2FP.F32.U32 R9, R15 ;  /* 0x0000000f00097245 */ /* 0x001fe20000201000 */
[----:B------:R-:W-:Y:S02]  /*86c0*/  ULDC UR8, c[0x0][0x608] ;  /* 0x0001820000087ab9 */ /* 0x000fe40000000800 */
[----:B------:R-:W-:Y:S01]  /*86d0*/  IMAD.X R4, RZ, RZ, ~R4, P1 ;  /* 0x000000ffff047224 */ /* 0x000fe200008e0e04 */
[----:B------:R-:W-:Y:S01]  /*86e0*/  ISETP.NE.U32.AND P1, PT, RZ, UR10, PT ;  /* 0x0000000aff007c0c */ /* 0x000fe2000bf25070 */
[----:B------:R-:W0:Y:S02]  /*86f0*/  LDC R21, c[0x0][0x148] ;  /* 0x00005200ff157b82 */ /* 0x000e240000000800 */
[----:B------:R-:W-:Y:S01]  /*8700*/  IMAD R6, R4, UR6, RZ ;  /* 0x0000000604067c24 */ /* 0x000fe2000f8e02ff */
[----:B------:R-:W-:Y:S01]  /*8710*/  ISETP.NE.AND.EX P1, PT, RZ, UR11, PT, P1 ;  /* 0x0000000bff007c0c */ /* 0x000fe2000bf25310 */
[----:B------:R-:W-:Y:S01]  /*8720*/  IMAD.WIDE.U32 R4, R7, UR6, R16 ;  /* 0x0000000607047c25 */ /* 0x000fe2000f8e0010 */
[----:B------:R-:W-:-:S03]  /*8730*/  ULDC UR6, c[0x0][0x150] ;  /* 0x0000540000067ab9 */ /* 0x000fc60000000800 */
[----:B------:R-:W-:Y:S02]  /*8740*/  IMAD R7, R7, UR7, R6 ;  /* 0x0000000707077c24 */ /* 0x000fe4000f8e0206 */
[----:B------:R-:W-:Y:S01]  /*8750*/  FMUL R6, R9, UR6 ;  /* 0x0000000609067c20 */ /* 0x000fe20008400000 */
[----:B------:R-:W-:Y:S01]  /*8760*/  ULDC UR6, c[0x0][0x618] ;  /* 0x0001860000067ab9 */ /* 0x000fe20000000800 */
[----:B------:R-:W-:Y:S01]  /*8770*/  ULDC UR7, c[0x0][0x154] ;  /* 0x0000550000077ab9 */ /* 0x000fe20000000800 */
[----:B------:R-:W-:-:S03]  /*8780*/  IMAD.IADD R5, R5, 0x1, R7 ;  /* 0x0000000105057824 */ /* 0x000fc600078e0207 */
[----:B------:R-:W3:Y:S02]  /*8790*/  F2I.U32.TRUNC.NTZ R6, R6 ;  /* 0x0000000600067305 */ /* 0x000ee4000020f000 */
[----:B------:R-:W-:Y:S02]  /*87a0*/  SHF.R.U64 R9, R4, UR6, R5 ;  /* 0x0000000604097c19 */ /* 0x000fe40008001205 */
[----:B-1----:R-:W-:-:S05]  /*87b0*/  I2FP.F32.U32 R4, R14 ;  /* 0x0000000e00047245 */ /* 0x002fca0000201000 */
[----:B------:R-:W-:Y:S01]  /*87c0*/  FMUL R22, R4, UR7 ;  /* 0x0000000704167c20 */ /* 0x000fe20008400000 */
[----:B------:R-:W-:Y:S01]  /*87d0*/  SHF.R.U32.HI R4, RZ, UR6, R5 ;  /* 0x00000006ff047c19 */ /* 0x000fe20008011605 */
[----:B------:R-:W-:-:S03]  /*87e0*/  ULDC UR6, c[0x0][0x658] ;  /* 0x0001960000067ab9 */ /* 0x000fc60000000800 */
[--C-:B------:R-:W-:Y:S01]  /*87f0*/  SHF.R.U64 R20, R9, UR8, R4.reuse ;  /* 0x0000000809147c19 */ /* 0x100fe20008001204 */
[----:B------:R-:W1:Y:S01]  /*8800*/  F2I.U32.TRUNC.NTZ R22, R22 ;  /* 0x0000001600167305 */ /* 0x000e62000020f000 */
[----:B------:R-:W-:Y:S01]  /*8810*/  SHF.R.U32.HI R5, RZ, UR8, R4 ;  /* 0x00000008ff057c19 */ /* 0x000fe20008011604 */
[----:B---3--:R-:W-:-:S03]  /*8820*/  IMAD.MOV R6, RZ, RZ, -R6 ;  /* 0x000000ffff067224 */ /* 0x008fc600078e0a06 */
[----:B------:R-:W-:Y:S01]  /*8830*/  SHF.R.U64 R19, R20, UR6, R5 ;  /* 0x0000000614137c19 */ /* 0x000fe20008001205 */
[----:B--2---:R-:W-:Y:S01]  /*8840*/  IMAD R15, R24, R6, R15 ;  /* 0x00000006180f7224 */ /* 0x004fe200078e020f */
[----:B------:R-:W-:-:S03]  /*8850*/  SHF.R.U32.HI R23, RZ, UR6, R5 ;  /* 0x00000006ff177c19 */ /* 0x000fc60008011605 */
[----:B------:R-:W-:Y:S02]  /*8860*/  IMAD.MOV.U32 R4, RZ, RZ, R19 ;  /* 0x000000ffff047224 */ /* 0x000fe400078e0013 */
[----:B------:R-:W-:Y:S01]  /*8870*/  IMAD.MOV.U32 R5, RZ, RZ, R23 ;  /* 0x000000ffff057224 */ /* 0x000fe200078e0017 */
[----:B-1----:R-:W-:Y:S06]  /*8880*/  @!P1 BRA `(.L_x_171) ;  /* 0x0000000000289947 */ /* 0x002fec0003800000 */
[----:B------:R-:W-:Y:S02]  /*8890*/  ULDC UR6, c[0x0][0x64c] ;  /* 0x0001930000067ab9 */ /* 0x000fe40000000800 */
[----:B------:R-:W-:-:S05]  /*88a0*/  IADD3 R5, P1, R19, UR6, RZ ;  /* 0x0000000613057c10 */ /* 0x000fca000ff3e0ff */
[----:B------:R-:W-:-:S04]  /*88b0*/  IMAD.X R23, RZ, RZ, R23, P1 ;  /* 0x000000ffff177224 */ /* 0x000fc800008e0617 */
[----:B------:R-:W-:-:S04]  /*88c0*/  IMAD.WIDE.U32 R6, R23, UR10, RZ ;  /* 0x0000000a17067c25 */ /* 0x000fc8000f8e00ff */
[----:B------:R-:W-:-:S04]  /*88d0*/  IMAD.WIDE.U32 R6, P1, R5, UR11, R6 ;  /* 0x0000000b05067c25 */ /* 0x000fc8000f820006 */
[----:B------:R-:W-:-:S04]  /*88e0*/  IMAD.WIDE.U32 R4, R5, UR10, RZ ;  /* 0x0000000a05047c25 */ /* 0x000fc8000f8e00ff */
[----:B------:R-:W-:Y:S01]  /*88f0*/  IMAD.MOV.U32 R4, RZ, RZ, R7 ;  /* 0x000000ffff047224 */ /* 0x000fe200078e0007 */
[----:B------:R-:W-:Y:S01]  /*8900*/  IADD3 RZ, P3, R5, R6, RZ ;  /* 0x0000000605ff7210 */ /* 0x000fe20007f7e0ff */
[----:B------:R-:W-:-:S04]  /*8910*/  IMAD.X R5, RZ, RZ, RZ, P1 ;  /* 0x000000ffff057224 */ /* 0x000fc800008e06ff */
[----:B------:R-:W-:-:S08]  /*8920*/  IMAD.WIDE.U32.X R4, R23, UR11, R4, P3 ;  /* 0x0000000b17047c25 */ /* 0x000fd000098e0404 */
.L_x_171:
[----:B------:R-:W-:Y:S01]  /*8930*/  ISETP.NE.AND P1, PT, R2, 0x1, PT ;  /* 0x000000010200780c */ /* 0x000fe20003f25270 */
[----:B------:R-:W-:Y:S01]  /*8940*/  ULDC UR6, c[0x0][0x648] ;  /* 0x0001920000067ab9 */ /* 0x000fe20000000800 */
[----:B------:R-:W-:Y:S01]  /*8950*/  LOP3.LUT R20, R20, UR13, RZ, 0xc0, !PT ;  /* 0x0000000d14147c12 */ /* 0x000fe2000f8ec0ff */
[----:B------:R-:W-:Y:S01]  /*8960*/  IMAD.MOV R22, RZ, RZ, -R22 ;  /* 0x000000ffff167224 */ /* 0x000fe200078e0a16 */
[----:B------:R-:W-:Y:S01]  /*8970*/  SHF.R.U64 R5, R4, UR6, R5 ;  /* 0x0000000604057c19 */ /* 0x000fe20008001205 */
[----:B------:R-:W-:Y:S01]  /*8980*/  ULDC UR6, c[0x0][0x638] ;  /* 0x00018e0000067ab9 */ /* 0x000fe20000000800 */
[----:B------:R-:W-:Y:S01]  /*8990*/  LOP3.LUT R6, R9, UR4, RZ, 0xc0, !PT ;  /* 0x0000000409067c12 */ /* 0x000fe2000f8ec0ff */
[----:B------:R-:W-:Y:S02]  /*89a0*/  ULDC UR7, c[0x0][0x610] ;  /* 0x0001840000077ab9 */ /* 0x000fe40000000800 */
[----:B------:R-:W-:Y:S02]  /*89b0*/  IMAD.MOV R4, RZ, RZ, -R5 ;  /* 0x000000ffff047224 */ /* 0x000fe400078e0a05 */
[----:B------:R-:W-:-:S02]  /*89c0*/  IMAD R20, R5, UR5, R20 ;  /* 0x0000000505147c24 */ /* 0x000fc4000f8e0214 */
[----:B0-----:R-:W-:Y:S02]  /*89d0*/  @P1 IMAD R15, R21, R22, R14 ;  /* 0x00000016150f1224 */ /* 0x001fe400078e020e */
[----:B------:R-:W-:Y:S01]  /*89e0*/  IMAD R19, R4, UR6, R19 ;  /* 0x0000000604137c24 */ /* 0x000fe2000f8e0213 */
[----:B------:R-:W-:Y:S01]  /*89f0*/  ULDC UR6, c[0x0][0x600] ;  /* 0x0001800000067ab9 */ /* 0x000fe20000000800 */
[----:B------:R-:W-:Y:S02]  /*8a00*/  IMAD R15, R20, UR7, R15 ;  /* 0x00000007140f7c24 */ /* 0x000fe4000f8e020f */
[----:B------:R-:W-:Y:S02]  /*8a10*/  IMAD R6, R19, UR6, R6 ;  /* 0x0000000613067c24 */ /* 0x000fe4000f8e0206 */
[----:B------:R-:W-:-:S03]  /*8a20*/  IMAD.MOV.U32 R4, RZ, RZ, 0x1 ;  /* 0x00000001ff047424 */ /* 0x000fc600078e00ff */
[----:B------:R-:W-:Y:S02]  /*8a30*/  SEL R20, R6, R15, !P1 ;  /* 0x0000000f06147207 */ /* 0x000fe40004800000 */
[----:B------:R-:W-:-:S07]  /*8a40*/  SEL R19, R15, R6, !P1 ;  /* 0x000000060f137207 */ /* 0x000fce0004800000 */
.L_x_169:
[----:B------:R-:W-:Y:S05]  /*8a50*/  BSYNC B1 ;  /* 0x0000000000017941 */ /* 0x000fea0003800000 */
.L_x_168:
[----:B------:R-:W-:-:S13]  /*8a60*/  LOP3.LUT P1, RZ, R4, 0xff, RZ, 0xc0, !PT ;  /* 0x000000ff04ff7812 */ /* 0x000fda000782c0ff */
[----:B------:R-:W-:Y:S05]  /*8a70*/  @P1 BRA `(.L_x_172) ;  /* 0xfffffff4001c1947 */ /* 0x000fea000383ffff */
[----:B------:R-:W-:Y:S05]  /*8a80*/  BSYNC B0 ;  /* 0x0000000000007941 */ /* 0x000fea0003800000 */
.L_x_160:
[----:B------:R-:W-:-:S03]  /*8a90*/  UMOV UR6, 0xffffffff ;  /* 0xffffffff00067882 */ /* 0x000fc60000000000 */
[----:B------:R-:W-:Y:S05]  /*8aa0*/  BRA.DIV UR6, `(.L_x_173) ;  /* 0x0000000206f47947 */ /* 0x000fea000b800000 */
[----:B------:R-:W-:-:S13]  /*8ab0*/  ELECT P6, URZ, PT ;  /* 0x00000000003f782f */ /* 0x000fda00038c0000 */
.L_x_186:
[----:B------:R-:W-:Y:S04]  /*8ac0*/  BSSY B0, `(.L_x_174) ;  /* 0x0000022000007945 */ /* 0x000fe80003800000 */
[----:B------:R-:W-:Y:S05]  /*8ad0*/  @!P6 BRA `(.L_x_175) ;  /* 0x000000000080e947 */ /* 0x000fea0003800000 */
[----:B------:R-:W-:-:S04]  /*8ae0*/  LOP3.LUT R18, R18, 0x2, RZ, 0xfc, !PT ;  /* 0x0000000212127812 */ /* 0x000fc800078efcff */
[----:B------:R-:W-:-:S13]  /*8af0*/  ISETP.NE.AND P0, PT, R18, 0x3, PT ;  /* 0x000000031200780c */ /* 0x000fda0003f05270 */
[----:B------:R-:W-:Y:S05]  /*8b00*/  @!P0 BRA `(.L_x_176) ;  /* 0x0000000000048947 */ /* 0x000fea0003800000 */
[----:B------:R-:W-:Y:S01]  /*8b10*/  BPT.TRAP 0x1 ;  /* 0x000000040000795c */ /* 0x000fe20000300000 */
.L_x_176:
[----:B------:R-:W0:Y:S01]  /*8b20*/  S2R R3, SR_CgaCtaId ;  /* 0x0000000000037919 */ /* 0x000e220000008800 */
[----:B------:R-:W-:-:S04]  /*8b30*/  MOV R2, 0x400 ;  /* 0x0000040000027802 */ /* 0x000fc80000000f00 */
[----:B0-----:R-:W-:Y:S02]  /*8b40*/  LEA R3, R3, R2, 0x18 ;  /* 0x0000000203037211 */ /* 0x001fe400078ec0ff */
[----:B------:R-:W-:-:S03]  /*8b50*/  SHF.L.U32 R2, R0, 0x1f, RZ ;  /* 0x0000001f00027819 */ /* 0x000fc600000006ff */
[----:B------:R-:W-:-:S04]  /*8b60*/  VIADD R3, R3, 0x18 ;  /* 0x0000001803037836 */ /* 0x000fc80000000000 */
[C---:B------:R-:W-:Y:S02]  /*8b70*/  IMAD R7, R12.reuse, 0x8, R3 ;  /* 0x000000080c077824 */ /* 0x040fe400078e0203 */
[----:B------:R-:W-:Y:S02]  /*8b80*/  VIADD R12, R12, 0x1 ;  /* 0x000000010c0c7836 */ /* 0x000fe40000000000 */
[----:B------:R-:W0:Y:S03]  /*8b90*/  SYNCS.PHASECHK.TRANS64.TRYWAIT P0, [R7+URZ], R2 ;  /* 0x00000002070075a7 */ /* 0x000e26000800017f */
[----:B------:R-:W-:-:S04]  /*8ba0*/  ISETP.NE.AND P1, PT, R12, 0x3, PT ;  /* 0x000000030c00780c */ /* 0x000fc80003f25270 */
[----:B------:R-:W-:Y:S02]  /*8bb0*/  SEL R5, RZ, 0x1, P1 ;  /* 0x00000001ff057807 */ /* 0x000fe40000800000 */
[----:B------:R-:W-:Y:S02]  /*8bc0*/  SEL R12, R12, RZ, P1 ;  /* 0x000000ff0c0c7207 */ /* 0x000fe40000800000 */
[----:B------:R-:W-:-:S03]  /*8bd0*/  LOP3.LUT R5, R0, R5, RZ, 0x3c, !PT ;  /* 0x0000000500057212 */ /* 0x000fc600078e3cff */
[----:B------:R-:W-:Y:S01]  /*8be0*/  IMAD R9, R12, 0x8, R3 ;  /* 0x000000080c097824 */ /* 0x000fe200078e0203 */
[----:B------:R-:W-:Y:S01]  /*8bf0*/  SHF.L.U32 R4, R5, 0x1f, RZ ;  /* 0x0000001f05047819 */ /* 0x000fe200000006ff */
[----:B0-----:R-:W-:Y:S06]  /*8c00*/  @!P0 BRA `(.L_x_177) ;  /* 0x0000000000bc8947 */ /* 0x001fec0003800000 */
.L_x_187:
[----:B------:R-:W1:Y:S01]  /*8c10*/  SYNCS.PHASECHK.TRANS64.TRYWAIT P0, [R9+URZ], R4 ;  /* 0x00000004090075a7 */ /* 0x000e62000800017f */
[----:B------:R-:W-:-:S05]  /*8c20*/  VIADD R0, R12, 0x1 ;  /* 0x000000010c007836 */ /* 0x000fca0000000000 */
[----:B------:R-:W-:-:S04]  /*8c30*/  ISETP.NE.AND P1, PT, R0, 0x3, PT ;  /* 0x000000030000780c */ /* 0x000fc80003f25270 */
[----:B0-----:R-:W-:Y:S02]  /*8c40*/  SEL R2, RZ, 0x1, P1 ;  /* 0x00000001ff027807 */ /* 0x001fe40000800000 */
[----:B------:R-:W-:Y:S02]  /*8c50*/  SEL R0, R0, RZ, P1 ;  /* 0x000000ff00007207 */ /* 0x000fe40000800000 */
[----:B------:R-:W-:Y:S01]  /*8c60*/  LOP3.LUT R2, R5, R2, RZ, 0x3c, !PT ;  /* 0x0000000205027212 */ /* 0x000fe200078e3cff */
[----:B-1----:R-:W-:Y:S06]  /*8c70*/  @!P0 BRA `(.L_x_178) ;  /* 0x0000000000b48947 */ /* 0x002fec0003800000 */
.L_x_188:
[----:B------:R-:W-:Y:S01]  /*8c80*/  IMAD R3, R0, 0x8, R3 ;  /* 0x0000000800037824 */ /* 0x000fe200078e0203 */
[----:B------:R-:W-:-:S07]  /*8c90*/  SHF.L.U32 R0, R2, 0x1f, RZ ;  /* 0x0000001f02007819 */ /* 0x000fce00000006ff */
.L_x_179:
[----:B-1----:R1:W2:Y:S02]  /*8ca0*/  SYNCS.PHASECHK.TRANS64.TRYWAIT P0, [R3+URZ], R0 ;  /* 0x00000000030075a7 */ /* 0x0022a4000800017f */
[----:B--2---:R-:W-:Y:S05]  /*8cb0*/  @!P0 NANOSLEEP.SYNCS 0x989680 ;  /* 0x009896800000895d */ /* 0x004fea0003900000 */
[----:B------:R-:W2:Y:S02]  /*8cc0*/  @!P0 SYNCS.PHASECHK.TRANS64 P0, [R3+URZ], R0 ;  /* 0x00000000030085a7 */ /* 0x000ea4000800007f */
[----:B--2---:R-:W-:Y:S05]  /*8cd0*/  @!P0 BRA `(.L_x_179) ;  /* 0xfffffffc00f08947 */ /* 0x004fea000383ffff */
.L_x_175:
[----:B------:R-:W-:Y:S05]  /*8ce0*/  BSYNC B0 ;  /* 0x0000000000007941 */ /* 0x000fea0003800000 */
.L_x_174:
[----:B------:R-:W-:Y:S05]  /*8cf0*/  EXIT ;  /* 0x000000000000794d */ /* 0x000fea0003800000 */
.L_x_17:
[----:B-1----:R1:W2:Y:S02]  /*8d00*/  SYNCS.PHASECHK.TRANS64.TRYWAIT P1, [R3+URZ], R0 ;  /* 0x00000000030075a7 */ /* 0x0022a4000802017f */
[----:B--2---:R-:W-:Y:S05]  /*8d10*/  @!P1 NANOSLEEP.SYNCS 0x989680 ;  /* 0x009896800000995d */ /* 0x004fea0003900000 */
[----:B------:R-:W2:Y:S02]  /*8d20*/  @!P1 SYNCS.PHASECHK.TRANS64 P1, [R3+URZ], R0 ;  /* 0x00000000030095a7 */ /* 0x000ea4000802007f */
[----:B--2---:R-:W-:Y:S05]  /*8d30*/  @!P1 BRA `(.L_x_17) ;  /* 0xfffffffc00f09947 */ /* 0x004fea000383ffff */
[----:B------:R-:W-:Y:S05]  /*8d40*/  BRA `(.L_x_16) ;  /* 0xffffff8400e07947 */ /* 0x000fea000383ffff */
.L_x_22:
[----:B-1----:R-:W-:-:S04]  /*8d50*/  IMAD.U32 R4, RZ, RZ, UR4 ;  /* 0x00000004ff047e24 */ /* 0x002fc8000f8e00ff */
[----:B------:R1:W2:Y:S03]  /*8d60*/  SYNCS.PHASECHK.TRANS64.TRYWAIT P1, [R4+URZ], R3 ;  /* 0x00000003040075a7 */ /* 0x0002a6000802017f */
[----:B--2---:R-:W-:Y:S05]  /*8d70*/  @!P1 NANOSLEEP.SYNCS 0x989680 ;  /* 0x009896800000995d */ /* 0x004fea0003900000 */
[----:B------:R-:W2:Y:S02]  /*8d80*/  @!P1 SYNCS.PHASECHK.TRANS64 P1, [R4+URZ], R3 ;  /* 0x00000003040095a7 */ /* 0x000ea4000802007f */
[----:B--2---:R-:W-:Y:S05]  /*8d90*/  @!P1 BRA `(.L_x_22) ;  /* 0xfffffffc00ec9947 */ /* 0x004fea000383ffff */
[----:B------:R-:W-:Y:S05]  /*8da0*/  BRA `(.L_x_21) ;  /* 0xffffff8c00e47947 */ /* 0x000fea000383ffff */
.L_x_161:
[----:B------:R-:W-:Y:S01]  /*8db0*/  BSSY B1, `(.L_x_180) ;  /* 0x0000006000017945 */ /* 0x000fe20003800000 */
[----:B------:R-:W-:-:S07]  /*8dc0*/  IMAD.MOV.U32 R15, RZ, RZ, -0x1 ;  /* 0xffffffffff0f7424 */ /* 0x000fce00078e00ff */
[----:B------:R-:W-:Y:S05]  /*8dd0*/  WARPSYNC.COLLECTIVE R15, `(.L_x_181) ;  /* 0x000000000f0c7348 */ /* 0x000fea0003c00000 */
[----:B------:R-:W-:Y:S02]  /*8de0*/  ELECT P6, UR62, PT ;  /* 0x00000000003e782f */ /* 0x000fe400038c0000 */
[----:B------:R-:W-:Y:S01]  /*8df0*/  MOV R14, UR62 ;  /* 0x0000003e000e7c02 */ /* 0x000fe20008000f00 */
[----:B------:R-:W-:Y:S10]  /*8e00*/  ENDCOLLECTIVE ;  /* 0x000000000000791b */ /* 0x000ff40003800000 */
.L_x_181:
[----:B------:R-:W-:Y:S05]  /*8e10*/  BSYNC B1 ;  /* 0x0000000000017941 */ /* 0x000fea0003800000 */
.L_x_180:
[----:B------:R-:W-:Y:S05]  /*8e20*/  BRA `(.L_x_182) ;  /* 0xfffffff0003c7947 */ /* 0x000fea000383ffff */
.L_x_164:
[----:B0-----:R0:W1:Y:S02]  /*8e30*/  SYNCS.PHASECHK.TRANS64.TRYWAIT P1, [R14+URZ+0x18], R7 ;  /* 0x000018070e0075a7 */ /* 0x001064000802017f */
[----:B-1----:R-:W-:Y:S05]  /*8e40*/  @!P1 NANOSLEEP.SYNCS 0x989680 ;  /* 0x009896800000995d */ /* 0x002fea0003900000 */
[----:B------:R-:W1:Y:S02]  /*8e50*/  @!P1 SYNCS.PHASECHK.TRANS64 P1, [R14+URZ+0x18], R7 ;  /* 0x000018070e0095a7 */ /* 0x000e64000802007f */
[----:B-1----:R-:W-:Y:S05]  /*8e60*/  @!P1 BRA `(.L_x_164) ;  /* 0xfffffffc00f09947 */ /* 0x002fea000383ffff */
[----:B------:R-:W-:Y:S05]  /*8e70*/  BRA `(.L_x_183) ;  /* 0xfffffff000707947 */ /* 0x000fea000383ffff */
.L_x_173:
[----:B------:R-:W-:Y:S01]  /*8e80*/  BSSY B0, `(.L_x_184) ;  /* 0x0000006000007945 */ /* 0x000fe20003800000 */
[----:B------:R-:W-:-:S07]  /*8e90*/  IMAD.MOV.U32 R15, RZ, RZ, -0x1 ;  /* 0xffffffffff0f7424 */ /* 0x000fce00078e00ff */
[----:B------:R-:W-:Y:S05]  /*8ea0*/  WARPSYNC.COLLECTIVE R15, `(.L_x_185) ;  /* 0x000000000f0c7348 */ /* 0x000fea0003c00000 */
[----:B------:R-:W-:Y:S02]  /*8eb0*/  ELECT P6, UR62, PT ;  /* 0x00000000003e782f */ /* 0x000fe400038c0000 */
[----:B------:R-:W-:Y:S01]  /*8ec0*/  MOV R14, UR62 ;  /* 0x0000003e000e7c02 */ /* 0x000fe20008000f00 */
[----:B------:R-:W-:Y:S10]  /*8ed0*/  ENDCOLLECTIVE ;  /* 0x000000000000791b */ /* 0x000ff40003800000 */
.L_x_185:
[----:B------:R-:W-:Y:S05]  /*8ee0*/  BSYNC B0 ;  /* 0x0000000000007941 */ /* 0x000fea0003800000 */
.L_x_184:
[----:B------:R-:W-:Y:S05]  /*8ef0*/  BRA `(.L_x_186) ;  /* 0xfffffff800f07947 */ /* 0x000fea000383ffff */
.L_x_177:
[----:B0-----:R0:W1:Y:S02]  /*8f00*/  SYNCS.PHASECHK.TRANS64.TRYWAIT P0, [R7+URZ], R2 ;  /* 0x00000002070075a7 */ /* 0x001064000800017f */
[----:B-1----:R-:W-:Y:S05]  /*8f10*/  @!P0 NANOSLEEP.SYNCS 0x989680 ;  /* 0x009896800000895d */ /* 0x002fea0003900000 */
[----:B------:R-:W1:Y:S02]  /*8f20*/  @!P0 SYNCS.PHASECHK.TRANS64 P0, [R7+URZ], R2 ;  /* 0x00000002070085a7 */ /* 0x000e64000800007f */
[----:B-1----:R-:W-:Y:S05]  /*8f30*/  @!P0 BRA `(.L_x_177) ;  /* 0xfffffffc00f08947 */ /* 0x002fea000383ffff */
[----:B------:R-:W-:Y:S05]  /*8f40*/  BRA `(.L_x_187) ;  /* 0xfffffffc00307947 */ /* 0x000fea000383ffff */
.L_x_178:
[----:B0-----:R0:W1:Y:S02]  /*8f50*/  SYNCS.PHASECHK.TRANS64.TRYWAIT P0, [R9+URZ], R4 ;  /* 0x00000004090075a7 */ /* 0x001064000800017f */
[----:B-1----:R-:W-:Y:S05]  /*8f60*/  @!P0 NANOSLEEP.SYNCS 0x989680 ;  /* 0x009896800000895d */ /* 0x002fea0003900000 */
[----:B------:R-:W1:Y:S02]  /*8f70*/  @!P0 SYNCS.PHASECHK.TRANS64 P0, [R9+URZ], R4 ;  /* 0x00000004090085a7 */ /* 0x000e64000800007f */
[----:B-1----:R-:W-:Y:S05]  /*8f80*/  @!P0 BRA `(.L_x_178) ;  /* 0xfffffffc00f08947 */ /* 0x002fea000383ffff */
[----:B------:R-:W-:Y:S05]  /*8f90*/  BRA `(.L_x_188) ;  /* 0xfffffffc00387947 */ /* 0x000fea000383ffff */
.L_x_189:
[----:B------:R-:W-:-:S00]  /*8fa0*/  BRA `(.L_x_189) ;  /* 0xfffffffc00fc7947 */ /* 0x000fc0000383ffff */
[----:B------:R-:W-:-:S00]  /*8fb0*/  NOP ;  /* 0x0000000000007918 */ /* 0x000fc00000000000 */
        /* <DEDUP_REMOVED lines=12> */
.L_x_190:


//--------------------- .nv.global.init           --------------------------
	.section	.nv.global.init,"aw",@progbits
.nv.global.init:
	.type		$str$22,@object
	.size		$str$22,($str$23 - $str$22)
$str$22:
        /*0000*/ 	.byte	0x6b, 0x5f, 0x74, 0x69, 0x6c, 0x65, 0x5f, 0x63, 0x6f, 0x75, 0x6e, 0x74, 0x20, 0x3e, 0x3d, 0x20
        /*0010*/ 	.byte	0x31, 0x00
	.type		$str$23,@object
	.size		$str$23,(__unnamed_1 - $str$23)
$str$23:
        /*0012*/ 	.byte	0x2f, 0x74, 0x6d, 0x70, 0x2f, 0x63, 0x75, 0x74, 0x6c, 0x61, 0x73, 0x73, 0x5f, 0x73, 0x77, 0x65
        /*0022*/ 	.byte	0x65, 0x70, 0x5f, 0x73, 0x72, 0x63, 0x2f, 0x69, 0x6e, 0x63, 0x6c, 0x75, 0x64, 0x65, 0x2f, 0x63
        /*0032*/ 	.byte	0x75, 0x74, 0x6c, 0x61, 0x73, 0x73, 0x2f, 0x67, 0x65, 0x6d, 0x6d, 0x2f, 0x63, 0x6f, 0x6c, 0x6c
        /*0042*/ 	.byte	0x65, 0x63, 0x74, 0x69, 0x76, 0x65, 0x2f, 0x73, 0x6d, 0x39, 0x30, 0x5f, 0x6d, 0x6d, 0x61, 0x5f
        /*0052*/ 	.byte	0x74, 0x6d, 0x61, 0x5f, 0x67, 0x6d, 0x6d, 0x61, 0x5f, 0x73, 0x73, 0x5f, 0x77, 0x61, 0x72, 0x70
        /*0062*/ 	.byte	0x73, 0x70, 0x65, 0x63, 0x69, 0x61, 0x6c, 0x69, 0x7a, 0x65, 0x64, 0x2e, 0x68, 0x70, 0x70, 0x00
	.type		__unnamed_1,@object
	.size		__unnamed_1,(.L_0 - __unnamed_1)
__unnamed_1:
        /*0072*/ 	.byte	0x76, 0x6f, 0x69, 0x64, 0x20, 0x63, 0x75, 0x74, 0x6c, 0x61, 0x73, 0x73, 0x3a, 0x3a, 0x67, 0x65
        /* <DEDUP_REMOVED lines=176> */
        /*0b82*/ 	.byte	0x65, 0x3a, 0x3a, 0x69, 0x64, 0x65, 0x6e, 0x74, 0x69, 0x74, 0x79, 0x5d, 0x00
.L_0:


//--------------------- .nv.shared._ZN7cutlass13device_kernelINS_4gemm6kernel13GemmUniversalIN4cute5tupleIJiiiiEEENS1_10collective13CollectiveMmaINS1_34MainloopSm90TmaGmmaWarpSpecializedILi3ENS5_IJNS4_1CILi1EEESB_SB_EEENS1_35KernelTmaWarpSpecializedCooperativeEEENS5_IJNSA_ILi256EEENSA_ILi64EEESG_EEENS_10tfloat32_tENS5_IJlSB_lEEESI_SJ_NS4_8TiledMMAINS4_8MMA_AtomIJNS4_4SM904GMMA29MMA_64x64x8_F32TF32TF32_SS_TNILNSN_7ScaleInE1ELSP_1EEEEEENS4_6LayoutINS5_IJNSA_ILi2EEESB_SB_EEENS5_IJSB_NSA_ILi0EEESV_EEEEENS5_IJNS4_10UnderscoreESY_SY_EEEEENS4_13SM90_TMA_LOADENS4_14ComposedLayoutINS4_7SwizzleILi3ELi4ELi3EEENS4_18smem_ptr_flag_bitsILi32EEENSS_INS5_IJNSA_ILi8EEENSA_ILi32EEEEEENS5_IJS18_SB_EEEEEEEvNS4_8identityES11_S1C_vS1D_EENS_8epilogue10collective6detail29Sm90TmaWarpSpecializedAdapterINS1G_15DefaultEpilogueISI_SJ_SJ_NS1F_6thread17LinearCombinationISI_Li1EffLNS1K_9ScaleType4KindE0ELNS_15FloatRoundStyleE2ESI_EENS1_15EpilogueDefaultEEEEEvvEEEEvNT_6ParamsE --------------------------
	.section	.nv.shared._ZN7cutlass13device_kernelINS_4gemm6kernel13GemmUniversalIN4cute5tupleIJiiiiEEENS1_10collective13CollectiveMmaINS1_34MainloopSm90TmaGmmaWarpSpecializedILi3ENS5_IJNS4_1CILi1EEESB_SB_EEENS1_35KernelTmaWarpSpecializedCooperativeEEENS5_IJNSA_ILi256EEENSA_ILi64EEESG_EEENS_10tfloat32_tENS5_IJlSB_lEEESI_SJ_NS4_8TiledMMAINS4_8MMA_AtomIJNS4_4SM904GMMA29MMA_64x64x8_F32TF32TF32_SS_TNILNSN_7ScaleInE1ELSP_1EEEEEENS4_6LayoutINS5_IJNSA_ILi2EEESB_SB_EEENS5_IJSB_NSA_ILi0EEESV_EEEEENS5_IJNS4_10UnderscoreESY_SY_EEEEENS4_13SM90_TMA_LOADENS4_14ComposedLayoutINS4_7SwizzleILi3ELi4ELi3EEENS4_18smem_ptr_flag_bitsILi32EEENSS_INS5_IJNSA_ILi8EEENSA_ILi32EEEEEENS5_IJS18_SB_EEEEEEEvNS4_8identityES11_S1C_vS1D_EENS_8epilogue10collective6detail29Sm90TmaWarpSpecializedAdapterINS1G_15DefaultEpilogueISI_SJ_SJ_NS1F_6thread17LinearCombinationISI_Li1EffLNS1K_9ScaleType4KindE0ELNS_15FloatRoundStyleE2ESI_EENS1_15EpilogueDefaultEEEEEvvEEEEvNT_6ParamsE,"aw",@nobits
	.sectionflags	@""
	.align	16
	.zero		1024


//--------------------- .nv.shared.reserved.0     --------------------------
	.section	.nv.shared.reserved.0,"aw",@nobits
	.weak		__nv_reservedSMEM_offset_0_alias
	.size		__nv_reservedSMEM_offset_0_alias, 0, 0
	.other		__nv_reservedSMEM_offset_0_alias,@"STO_CUDA_RESERVED_SHARED STV_DEFAULT"
__nv_reservedSMEM_offset_0_alias:
	.zero		0


//--------------------- .nv.global                --------------------------
	.section	.nv.global,"aw",@nobits
.nv.global:
	.type		_ZN40_INTERNAL_890740f7_4_k_cu_24e6b7c0_220124cute1_E,@object
	.size		_ZN40_INTERNAL_890740f7_4_k_cu_24e6b7c0_220124cute1_E,(_ZN40_INTERNAL_890740f7_4_k_cu_24e6b7c0_220124cuda3std3__45__cpo6cbeginE - _ZN40_INTERNAL_890740f7_4_k_cu_24e6b7c0_220124cute1_E)
_ZN40_INTERNAL_890740f7_4_k_cu_24e6b7c0_220124cute1_E:
	.zero		1
	.type		_ZN40_INTERNAL_890740f7_4_k_cu_24e6b7c0_220124cuda3std3__45__cpo6cbeginE,@object
	.size		_ZN40_INTERNAL_890740f7_4_k_cu_24e6b7c0_220124cuda3std3__45__cpo6cbeginE,(_ZN40_INTERNAL_890740f7_4_k_cu_24e6b7c0_220124cuda3std3__48in_placeE - _ZN40_INTERNAL_890740f7_4_k_cu_24e6b7c0_220124cuda3std3__45__cpo6cbeginE)
_ZN40_INTERNAL_890740f7_4_k_cu_24e6b7c0_220124cuda3std3__45__cpo6cbeginE:
	.zero		1
	.type		_ZN40_INTERNAL_890740f7_4_k_cu_24e6b7c0_220124cuda3std3__48in_placeE,@object
	.size		_ZN40_INTERNAL_890740f7_4_k_cu_24e6b7c0_220124cuda3std3__48in_placeE,(_ZN40_INTERNAL_890740f7_4_k_cu_24e6b7c0_220124cuda3std6ranges3__45__cpo9iter_moveE - _ZN40_INTERNAL_890740f7_4_k_cu_24e6b7c0_220124cuda3std3__48in_placeE)
_ZN40_INTERNAL_890740f7_4_k_cu_24e6b7c0_220124cuda3std3__48in_placeE:
	.zero		1
	.type		_ZN40_INTERNAL_890740f7_4_k_cu_24e6b7c0_220124cuda3std6ranges3__45__cpo9iter_moveE,@object
	.size		_ZN40_INTERNAL_890740f7_4_k_cu_24e6b7c0_220124cuda3std6ranges3__45__cpo9iter_moveE,(_ZN40_INTERNAL_890740f7_4_k_cu_24e6b7c0_220124cuda3std3__45__cpo5beginE - _ZN40_INTERNAL_890740f7_4_k_cu_24e6b7c0_220124cuda3std6ranges3__45__cpo9iter_moveE)
_ZN40_INTERNAL_890740f7_4_k_cu_24e6b7c0_220124cuda3std6ranges3__45__cpo9iter_moveE:
	.zero		1
	.type		_ZN40_INTERNAL_890740f7_4_k_cu_24e6b7c0_220124cuda3std3__45__cpo5beginE,@object
	.size		_ZN40_INTERNAL_890740f7_4_k_cu_24e6b7c0_220124cuda3std3__45__cpo5beginE,(_ZN40_INTERNAL_890740f7_4_k_cu_24e6b7c0_220124cuda3std3__442_GLOBAL__N__890740f7_4_k_cu_24e6b7c0_220126ignoreE - _ZN40_INTERNAL_890740f7_4_k_cu_24e6b7c0_220124cuda3std3__45__cpo5beginE)
_ZN40_INTERNAL_890740f7_4_k_cu_24e6b7c0_220124cuda3std3__45__cpo5beginE:
	.zero		1
	.type		_ZN40_INTERNAL_890740f7_4_k_cu_24e6b7c0_220124cuda3std3__442_GLOBAL__N__890740f7_4_k_cu_24e6b7c0_220126ignoreE,@object
	.size		_ZN40_INTERNAL_890740f7_4_k_cu_24e6b7c0_220124cuda3std3__442_GLOBAL__N__890740f7_4_k_cu_24e6b7c0_220126ignoreE,(_ZN40_INTERNAL_890740f7_4_k_cu_24e6b7c0_220124cute7productE - _ZN40_INTERNAL_890740f7_4_k_cu_24e6b7c0_220124cuda3std3__442_GLOBAL__N__890740f7_4_k_cu_24e6b7c0_220126ignoreE)
_ZN40_INTERNAL_890740f7_4_k_cu_24e6b7c0_220124cuda3std3__442_GLOBAL__N__890740f7_4_k_cu_24e6b7c0_220126ignoreE:
	.zero		1
	.type		_ZN40_INTERNAL_890740f7_4_k_cu_24e6b7c0_220124cute7productE,@object
	.size		_ZN40_INTERNAL_890740f7_4_k_cu_24e6b7c0_220124cute7productE,(_ZN40_INTERNAL_890740f7_4_k_cu_24e6b7c0_220124cuda3std3__45__cpo3endE - _ZN40_INTERNAL_890740f7_4_k_cu_24e6b7c0_220124cute7productE)
_ZN40_INTERNAL_890740f7_4_k_cu_24e6b7c0_220124cute7productE:
	.zero		1
	.type		_ZN40_INTERNAL_890740f7_4_k_cu_24e6b7c0_220124cuda3std3__45__cpo3endE,@object
	.size		_ZN40_INTERNAL_890740f7_4_k_cu_24e6b7c0_220124cuda3std3__45__cpo3endE,(_ZN40_INTERNAL_890740f7_4_k_cu_24e6b7c0_220124cuda3std3__419piecewise_constructE - _ZN40_INTERNAL_890740f7_4_k_cu_24e6b7c0_220124cuda3std3__45__cpo3endE)
_ZN40_INTERNAL_890740f7_4_k_cu_24e6b7c0_220124cuda3std3__45__cpo3endE:
	.zero		1
	.type		_ZN40_INTERNAL_890740f7_4_k_cu_24e6b7c0_220124cuda3std3__419piecewise_constructE,@object
	.size		_ZN40_INTERNAL_890740f7_4_k_cu_24e6b7c0_220124cuda3std3__419piecewise_constructE,(_ZN40_INTERNAL_890740f7_4_k_cu_24e6b7c0_220124cuda3std3__45__cpo4cendE - _ZN40_INTERNAL_890740f7_4_k_cu_24e6b7c0_220124cuda3std3__419piecewise_constructE)
_ZN40_INTERNAL_890740f7_4_k_cu_24e6b7c0_220124cuda3std3__419piecewise_constructE:
	.zero		1
	.type		_ZN40_INTERNAL_890740f7_4_k_cu_24e6b7c0_220124cuda3std3__45__cpo4cendE,@object
	.size		_ZN40_INTERNAL_890740f7_4_k_cu_24e6b7c0_220124cuda3std3__45__cpo4cendE,(_ZN40_INTERNAL_890740f7_4_k_cu_24e6b7c0_220124cuda3std6ranges3__45__cpo4swapE - _ZN40_INTERNAL_890740f7_4_k_cu_24e6b7c0_220124cuda3std3__45__cpo4cendE)
_ZN40_INTERNAL_890740f7_4_k_cu_24e6b7c0_220124cuda3std3__45__cpo4cendE:
	.zero		1
	.type		_ZN40_INTERNAL_890740f7_4_k_cu_24e6b7c0_220124cuda3std6ranges3__45__cpo4swapE,@object
	.size		_ZN40_INTERNAL_890740f7_4_k_cu_24e6b7c0_220124cuda3std6ranges3__45__cpo4swapE,(.L_8 - _ZN40_INTERNAL_890740f7_4_k_cu_24e6b7c0_220124cuda3std6ranges3__45__cpo4swapE)
_ZN40_INTERNAL_890740f7_4_k_cu_24e6b7c0_220124cuda3std6ranges3__45__cpo4swapE:
	.zero		1
.L_8:


//--------------------- .nv.constant0._ZN7cutlass13device_kernelINS_4gemm6kernel13GemmUniversalIN4cute5tupleIJiiiiEEENS1_10collective13CollectiveMmaINS1_34MainloopSm90TmaGmmaWarpSpecializedILi3ENS5_IJNS4_1CILi1EEESB_SB_EEENS1_35KernelTmaWarpSpecializedCooperativeEEENS5_IJNSA_ILi256EEENSA_ILi64EEESG_EEENS_10tfloat32_tENS5_IJlSB_lEEESI_SJ_NS4_8TiledMMAINS4_8MMA_AtomIJNS4_4SM904GMMA29MMA_64x64x8_F32TF32TF32_SS_TNILNSN_7ScaleInE1ELSP_1EEEEEENS4_6LayoutINS5_IJNSA_ILi2EEESB_SB_EEENS5_IJSB_NSA_ILi0EEESV_EEEEENS5_IJNS4_10UnderscoreESY_SY_EEEEENS4_13SM90_TMA_LOADENS4_14ComposedLayoutINS4_7SwizzleILi3ELi4ELi3EEENS4_18smem_ptr_flag_bitsILi32EEENSS_INS5_IJNSA_ILi8EEENSA_ILi32EEEEEENS5_IJS18_SB_EEEEEEEvNS4_8identityES11_S1C_vS1D_EENS_8epilogue10collective6detail29Sm90TmaWarpSpecializedAdapterINS1G_15DefaultEpilogueISI_SJ_SJ_NS1F_6thread17LinearCombinationISI_Li1EffLNS1K_9ScaleType4KindE0ELNS_15FloatRoundStyleE2ESI_EENS1_15EpilogueDefaultEEEEEvvEEEEvNT_6ParamsE --------------------------
	.section	.nv.constant0._ZN7cutlass13device_kernelINS_4gemm6kernel13GemmUniversalIN4cute5tupleIJiiiiEEENS1_10collective13CollectiveMmaINS1_34MainloopSm90TmaGmmaWarpSpecializedILi3ENS5_IJNS4_1CILi1EEESB_SB_EEENS1_35KernelTmaWarpSpecializedCooperativeEEENS5_IJNSA_ILi256EEENSA_ILi64EEESG_EEENS_10tfloat32_tENS5_IJlSB_lEEESI_SJ_NS4_8TiledMMAINS4_8MMA_AtomIJNS4_4SM904GMMA29MMA_64x64x8_F32TF32TF32_SS_TNILNSN_7ScaleInE1ELSP_1EEEEEENS4_6LayoutINS5_IJNSA_ILi2EEESB_SB_EEENS5_IJSB_NSA_ILi0EEESV_EEEEENS5_IJNS4_10UnderscoreESY_SY_EEEEENS4_13SM90_TMA_LOADENS4_14ComposedLayoutINS4_7SwizzleILi3ELi4ELi3EEENS4_18smem_ptr_flag_bitsILi32EEENSS_INS5_IJNSA_ILi8EEENSA_ILi32EEEEEENS5_IJS18_SB_EEEEEEEvNS4_8identityES11_S1C_vS1D_EENS_8epilogue10collective6detail29Sm90TmaWarpSpecializedAdapterINS1G_15DefaultEpilogueISI_SJ_SJ_NS1F_6thread17LinearCombinationISI_Li1EffLNS1K_9ScaleType4KindE0ELNS_15FloatRoundStyleE2ESI_EENS1_15EpilogueDefaultEEEEEvvEEEEvNT_6ParamsE,"a",@progbits
	.sectionflags	@""
	.align	4
.nv.constant0._ZN7cutlass13device_kernelINS_4gemm6kernel13GemmUniversalIN4cute5tupleIJiiiiEEENS1_10collective13CollectiveMmaINS1_34MainloopSm90TmaGmmaWarpSpecializedILi3ENS5_IJNS4_1CILi1EEESB_SB_EEENS1_35KernelTmaWarpSpecializedCooperativeEEENS5_IJNSA_ILi256EEENSA_ILi64EEESG_EEENS_10tfloat32_tENS5_IJlSB_lEEESI_SJ_NS4_8TiledMMAINS4_8MMA_AtomIJNS4_4SM904GMMA29MMA_64x64x8_F32TF32TF32_SS_TNILNSN_7ScaleInE1ELSP_1EEEEEENS4_6LayoutINS5_IJNSA_ILi2EEESB_SB_EEENS5_IJSB_NSA_ILi0EEESV_EEEEENS5_IJNS4_10UnderscoreESY_SY_EEEEENS4_13SM90_TMA_LOADENS4_14ComposedLayoutINS4_7SwizzleILi3ELi4ELi3EEENS4_18smem_ptr_flag_bitsILi32EEENSS_INS5_IJNSA_ILi8EEENSA_ILi32EEEEEENS5_IJS18_SB_EEEEEEEvNS4_8identityES11_S1C_vS1D_EENS_8epilogue10collective6detail29Sm90TmaWarpSpecializedAdapterINS1G_15DefaultEpilogueISI_SJ_SJ_NS1F_6thread17LinearCombinationISI_Li1EffLNS1K_9ScaleType4KindE0ELNS_15FloatRoundStyleE2ESI_EENS1_15EpilogueDefaultEEEEEvvEEEEvNT_6ParamsE:
	.zero		1664


//--------------------- SYMBOLS --------------------------

	.type		.nv.reservedSmem.offset0,@object
	.size		.nv.reservedSmem.offset0,0x4
	.type		__assertfail,@function
